	.target	sm_100a

	.elftype	@"ET_EXEC"


//--------------------- .note.nv.tkinfo           --------------------------
	.section	.note.nv.tkinfo,"",@"SHT_NOTE"
	.sectionflags	@"SHF_NOTE_NV_TKINFO"
	.tkinfo
        /*0018*/ 	.word	0x00000002
        /*0030*/ 	.string	""
        /*0030*/ 	.string	"ptxas"
        /*0030*/ 	.string	"Cuda compilation tools, release 13.0, V13.0.88"
        /*0030*/ 	.string	"Build cuda_13.0.r13.0/compiler.36424714_0"
        /*0030*/ 	.string	"-arch sm_100a -m 64 "



//--------------------- .note.nv.cuinfo           --------------------------
	.section	.note.nv.cuinfo,"",@"SHT_NOTE"
	.sectionflags	@"SHF_NOTE_NV_CUINFO"
        /*0018*/ 	.short	0x0002
        /*001a*/ 	.short	0x0064
        /*001c*/ 	.short	0x0082
	.zero		2


//--------------------- .nv.info                  --------------------------
	.section	.nv.info,"",@"SHT_CUDA_INFO"
	.align	4


	//----- nvinfo : EIATTR_REGCOUNT
	.align		4
        /*0000*/ 	.byte	0x04, 0x2f
        /*0002*/ 	.short	(.L_19 - .L_18)
	.align		4
.L_18:
        /*0004*/ 	.word	index@(_ZN7cutlass13device_kernelINS_4gemm6kernel13GemmUniversalIN4cute5tupleIJiiiiEEENS1_10collective13CollectiveMmaINS1_46MainloopSm100TmaUmmaWarpSpecializedBlockScaledILi14ELi2ELi2ENS5_IJNS4_1CILi1EEENSA_ILi2EEESB_EEEEENS5_IJNSA_ILi128EEENSA_ILi64EEESF_EEENS5_IJNS_12float_e2m1_tENS_13float_ue4m3_tEEEENS5_IJNS5_IJlSB_lEEENS4_6LayoutINS5_IJNS5_IJNS5_IJNSA_ILi32EEENSA_ILi4EEEEEEiEEENS5_IJNS5_IJNSA_ILi16EEESO_EEEiEEENS5_IJSB_iEEEEEENS5_IJST_NS5_IJNS5_IJNSA_ILi0EEESB_EEENSA_ILi512EEEEEENS5_IJSW_iEEEEEEEEEEESK_S13_NS4_8TiledMMAINS4_8MMA_AtomIJNS4_17SM100_MMA_MXF4_SSISI_SI_fSJ_Li128ELi64ELi16ELNS4_4UMMA5MajorE0ELS18_0ELNS17_7ScaleInE0ELS19_0EEEEEENSM_INS5_IJSB_SB_SB_EEENS5_IJSW_SW_SW_EEEEENS5_IJNS4_10UnderscoreES1F_S1F_EEEEENS5_IJNS4_23SM90_TMA_LOAD_MULTICASTES1I_EEENS5_IJNS4_14ComposedLayoutINS4_7SwizzleILi2ELi4ELi3EEENS4_18smem_ptr_flag_bitsILi4EEENSM_INS5_IJNSA_ILi8EEESF_EEENS5_IJSF_SB_EEEEEEENSM_INS5_IJNS5_IJNS5_IJSP_SB_EEESS_EEESB_NS5_IJSB_SC_EEEEEENS5_IJNS5_IJNS5_IJSS_SY_EEESX_EEESW_NS5_IJSO_SY_EEEEEEEEEEEvNS4_8identityENS5_IJNS4_13SM90_TMA_LOADES25_EEES23_vS24_EENS_8epilogue10collective18CollectiveEpilogueINS28_23Sm100TmaWarpSpecializedILi3ELi2ELi32ELb1ELb0EEEJSH_NS5_IJNSM_ISF_SB_EENSM_ISN_SB_EEEEENS_10bfloat16_tESL_S2G_SL_NS28_6fusion15FusionCallbacksIS2C_NS2H_17LinearCombinationIS2G_fS2G_fLNS_15FloatRoundStyleE2EEESH_S2F_JEEENS4_5SM1004TMEM4LOAD26SM100_TMEM_LOAD_32dp32b32xES25_NS1K_IS1M_NS1N_ILi16EEENSM_INS5_IJS1P_SN_EEENS5_IJSN_SB_EEEEEEENS4_39AutoVectorizingCopyWithAssumedAlignmentILi128EEENS4_14SM90_TMA_STOREES2V_S2X_S2X_EEEvvEEEEvNT_6ParamsE)
        /*0008*/ 	.word	0x0000006f


	//----- nvinfo : EIATTR_FRAME_SIZE
	.align		4
.L_19:
        /*000c*/ 	.byte	0x04, 0x11
        /*000e*/ 	.short	(.L_21 - .L_20)
	.align		4
.L_20:
        /*0010*/ 	.word	index@($__internal_2_$__cuda_sm10x_tcgen05_guardrail_trap_unallocated_columns_being_dealloced)
        /*0014*/ 	.word	0x00000000


	//----- nvinfo : EIATTR_FRAME_SIZE
	.align		4
.L_21:
        /*0018*/ 	.byte	0x04, 0x11
        /*001a*/ 	.short	(.L_23 - .L_22)
	.align		4
.L_22:
        /*001c*/ 	.word	index@($__internal_1_$__cuda_sm10x_tcgen05_guardrail_trap_phase_invalid_during_alloc)
        /*0020*/ 	.word	0x00000000


	//----- nvinfo : EIATTR_FRAME_SIZE
	.align		4
.L_23:
        /*0024*/ 	.byte	0x04, 0x11
        /*0026*/ 	.short	(.L_25 - .L_24)
	.align		4
.L_24:
        /*0028*/ 	.word	index@($__internal_0_$__cuda_sm10x_tcgen05_guardrail_trap_col_being_dealloced_not_returned_by_alloc)
        /*002c*/ 	.word	0x00000000


	//----- nvinfo : EIATTR_FRAME_SIZE
	.align		4
.L_25:
        /*0030*/ 	.byte	0x04, 0x11
        /*0032*/ 	.short	(.L_27 - .L_26)
	.align		4
.L_26:
        /*0034*/ 	.word	index@(_ZN7cutlass13device_kernelINS_4gemm6kernel13GemmUniversalIN4cute5tupleIJiiiiEEENS1_10collective13CollectiveMmaINS1_46MainloopSm100TmaUmmaWarpSpecializedBlockScaledILi14ELi2ELi2ENS5_IJNS4_1CILi1EEENSA_ILi2EEESB_EEEEENS5_IJNSA_ILi128EEENSA_ILi64EEESF_EEENS5_IJNS_12float_e2m1_tENS_13float_ue4m3_tEEEENS5_IJNS5_IJlSB_lEEENS4_6LayoutINS5_IJNS5_IJNS5_IJNSA_ILi32EEENSA_ILi4EEEEEEiEEENS5_IJNS5_IJNSA_ILi16EEESO_EEEiEEENS5_IJSB_iEEEEEENS5_IJST_NS5_IJNS5_IJNSA_ILi0EEESB_EEENSA_ILi512EEEEEENS5_IJSW_iEEEEEEEEEEESK_S13_NS4_8TiledMMAINS4_8MMA_AtomIJNS4_17SM100_MMA_MXF4_SSISI_SI_fSJ_Li128ELi64ELi16ELNS4_4UMMA5MajorE0ELS18_0ELNS17_7ScaleInE0ELS19_0EEEEEENSM_INS5_IJSB_SB_SB_EEENS5_IJSW_SW_SW_EEEEENS5_IJNS4_10UnderscoreES1F_S1F_EEEEENS5_IJNS4_23SM90_TMA_LOAD_MULTICASTES1I_EEENS5_IJNS4_14ComposedLayoutINS4_7SwizzleILi2ELi4ELi3EEENS4_18smem_ptr_flag_bitsILi4EEENSM_INS5_IJNSA_ILi8EEESF_EEENS5_IJSF_SB_EEEEEEENSM_INS5_IJNS5_IJNS5_IJSP_SB_EEESS_EEESB_NS5_IJSB_SC_EEEEEENS5_IJNS5_IJNS5_IJSS_SY_EEESX_EEESW_NS5_IJSO_SY_EEEEEEEEEEEvNS4_8identityENS5_IJNS4_13SM90_TMA_LOADES25_EEES23_vS24_EENS_8epilogue10collective18CollectiveEpilogueINS28_23Sm100TmaWarpSpecializedILi3ELi2ELi32ELb1ELb0EEEJSH_NS5_IJNSM_ISF_SB_EENSM_ISN_SB_EEEEENS_10bfloat16_tESL_S2G_SL_NS28_6fusion15FusionCallbacksIS2C_NS2H_17LinearCombinationIS2G_fS2G_fLNS_15FloatRoundStyleE2EEESH_S2F_JEEENS4_5SM1004TMEM4LOAD26SM100_TMEM_LOAD_32dp32b32xES25_NS1K_IS1M_NS1N_ILi16EEENSM_INS5_IJS1P_SN_EEENS5_IJSN_SB_EEEEEEENS4_39AutoVectorizingCopyWithAssumedAlignmentILi128EEENS4_14SM90_TMA_STOREES2V_S2X_S2X_EEEvvEEEEvNT_6ParamsE)
        /*0038*/ 	.word	0x00000000


	//----- nvinfo : EIATTR_MIN_STACK_SIZE
	.align		4
.L_27:
        /*003c*/ 	.byte	0x04, 0x12
        /*003e*/ 	.short	(.L_29 - .L_28)
	.align		4
.L_28:
        /*0040*/ 	.word	index@(_ZN7cutlass13device_kernelINS_4gemm6kernel13GemmUniversalIN4cute5tupleIJiiiiEEENS1_10collective13CollectiveMmaINS1_46MainloopSm100TmaUmmaWarpSpecializedBlockScaledILi14ELi2ELi2ENS5_IJNS4_1CILi1EEENSA_ILi2EEESB_EEEEENS5_IJNSA_ILi128EEENSA_ILi64EEESF_EEENS5_IJNS_12float_e2m1_tENS_13float_ue4m3_tEEEENS5_IJNS5_IJlSB_lEEENS4_6LayoutINS5_IJNS5_IJNS5_IJNSA_ILi32EEENSA_ILi4EEEEEEiEEENS5_IJNS5_IJNSA_ILi16EEESO_EEEiEEENS5_IJSB_iEEEEEENS5_IJST_NS5_IJNS5_IJNSA_ILi0EEESB_EEENSA_ILi512EEEEEENS5_IJSW_iEEEEEEEEEEESK_S13_NS4_8TiledMMAINS4_8MMA_AtomIJNS4_17SM100_MMA_MXF4_SSISI_SI_fSJ_Li128ELi64ELi16ELNS4_4UMMA5MajorE0ELS18_0ELNS17_7ScaleInE0ELS19_0EEEEEENSM_INS5_IJSB_SB_SB_EEENS5_IJSW_SW_SW_EEEEENS5_IJNS4_10UnderscoreES1F_S1F_EEEEENS5_IJNS4_23SM90_TMA_LOAD_MULTICASTES1I_EEENS5_IJNS4_14ComposedLayoutINS4_7SwizzleILi2ELi4ELi3EEENS4_18smem_ptr_flag_bitsILi4EEENSM_INS5_IJNSA_ILi8EEESF_EEENS5_IJSF_SB_EEEEEEENSM_INS5_IJNS5_IJNS5_IJSP_SB_EEESS_EEESB_NS5_IJSB_SC_EEEEEENS5_IJNS5_IJNS5_IJSS_SY_EEESX_EEESW_NS5_IJSO_SY_EEEEEEEEEEEvNS4_8identityENS5_IJNS4_13SM90_TMA_LOADES25_EEES23_vS24_EENS_8epilogue10collective18CollectiveEpilogueINS28_23Sm100TmaWarpSpecializedILi3ELi2ELi32ELb1ELb0EEEJSH_NS5_IJNSM_ISF_SB_EENSM_ISN_SB_EEEEENS_10bfloat16_tESL_S2G_SL_NS28_6fusion15FusionCallbacksIS2C_NS2H_17LinearCombinationIS2G_fS2G_fLNS_15FloatRoundStyleE2EEESH_S2F_JEEENS4_5SM1004TMEM4LOAD26SM100_TMEM_LOAD_32dp32b32xES25_NS1K_IS1M_NS1N_ILi16EEENSM_INS5_IJS1P_SN_EEENS5_IJSN_SB_EEEEEEENS4_39AutoVectorizingCopyWithAssumedAlignmentILi128EEENS4_14SM90_TMA_STOREES2V_S2X_S2X_EEEvvEEEEvNT_6ParamsE)
        /*0044*/ 	.word	0x00000000
.L_29:


//--------------------- .nv.compat                --------------------------
	.section	.nv.compat,"",@"SHT_CUDA_COMPAT_INFO"
	.align	4
        /*0000*/ 	.byte	0x02, 0x09, 0x01, 0x00, 0x02, 0x02, 0x02, 0x00, 0x02, 0x05, 0x05, 0x00, 0x03, 0x07, 0x01, 0x01
        /*0010*/ 	.byte	0x02, 0x03, 0x01, 0x00, 0x02, 0x06, 0x01, 0x00, 0x04, 0x0b, 0x08, 0x00, 0x09, 0x00, 0x00, 0x00
        /*0020*/ 	.byte	0x00, 0x00, 0x00, 0x00


//--------------------- .nv.info._ZN7cutlass13device_kernelINS_4gemm6kernel13GemmUniversalIN4cute5tupleIJiiiiEEENS1_10collective13CollectiveMmaINS1_46MainloopSm100TmaUmmaWarpSpecializedBlockScaledILi14ELi2ELi2ENS5_IJNS4_1CILi1EEENSA_ILi2EEESB_EEEEENS5_IJNSA_ILi128EEENSA_ILi64EEESF_EEENS5_IJNS_12float_e2m1_tENS_13float_ue4m3_tEEEENS5_IJNS5_IJlSB_lEEENS4_6LayoutINS5_IJNS5_IJNS5_IJNSA_ILi32EEENSA_ILi4EEEEEEiEEENS5_IJNS5_IJNSA_ILi16EEESO_EEEiEEENS5_IJSB_iEEEEEENS5_IJST_NS5_IJNS5_IJNSA_ILi0EEESB_EEENSA_ILi512EEEEEENS5_IJSW_iEEEEEEEEEEESK_S13_NS4_8TiledMMAINS4_8MMA_AtomIJNS4_17SM100_MMA_MXF4_SSISI_SI_fSJ_Li128ELi64ELi16ELNS4_4UMMA5MajorE0ELS18_0ELNS17_7ScaleInE0ELS19_0EEEEEENSM_INS5_IJSB_SB_SB_EEENS5_IJSW_SW_SW_EEEEENS5_IJNS4_10UnderscoreES1F_S1F_EEEEENS5_IJNS4_23SM90_TMA_LOAD_MULTICASTES1I_EEENS5_IJNS4_14ComposedLayoutINS4_7SwizzleILi2ELi4ELi3EEENS4_18smem_ptr_flag_bitsILi4EEENSM_INS5_IJNSA_ILi8EEESF_EEENS5_IJSF_SB_EEEEEEENSM_INS5_IJNS5_IJNS5_IJSP_SB_EEESS_EEESB_NS5_IJSB_SC_EEEEEENS5_IJNS5_IJNS5_IJSS_SY_EEESX_EEESW_NS5_IJSO_SY_EEEEEEEEEEEvNS4_8identityENS5_IJNS4_13SM90_TMA_LOADES25_EEES23_vS24_EENS_8epilogue10collective18CollectiveEpilogueINS28_23Sm100TmaWarpSpecializedILi3ELi2ELi32ELb1ELb0EEEJSH_NS5_IJNSM_ISF_SB_EENSM_ISN_SB_EEEEENS_10bfloat16_tESL_S2G_SL_NS28_6fusion15FusionCallbacksIS2C_NS2H_17LinearCombinationIS2G_fS2G_fLNS_15FloatRoundStyleE2EEESH_S2F_JEEENS4_5SM1004TMEM4LOAD26SM100_TMEM_LOAD_32dp32b32xES25_NS1K_IS1M_NS1N_ILi16EEENSM_INS5_IJS1P_SN_EEENS5_IJSN_SB_EEEEEEENS4_39AutoVectorizingCopyWithAssumedAlignmentILi128EEENS4_14SM90_TMA_STOREES2V_S2X_S2X_EEEvvEEEEvNT_6ParamsE --------------------------
	.section	.nv.info._ZN7cutlass13device_kernelINS_4gemm6kernel13GemmUniversalIN4cute5tupleIJiiiiEEENS1_10collective13CollectiveMmaINS1_46MainloopSm100TmaUmmaWarpSpecializedBlockScaledILi14ELi2ELi2ENS5_IJNS4_1CILi1EEENSA_ILi2EEESB_EEEEENS5_IJNSA_ILi128EEENSA_ILi64EEESF_EEENS5_IJNS_12float_e2m1_tENS_13float_ue4m3_tEEEENS5_IJNS5_IJlSB_lEEENS4_6LayoutINS5_IJNS5_IJNS5_IJNSA_ILi32EEENSA_ILi4EEEEEEiEEENS5_IJNS5_IJNSA_ILi16EEESO_EEEiEEENS5_IJSB_iEEEEEENS5_IJST_NS5_IJNS5_IJNSA_ILi0EEESB_EEENSA_ILi512EEEEEENS5_IJSW_iEEEEEEEEEEESK_S13_NS4_8TiledMMAINS4_8MMA_AtomIJNS4_17SM100_MMA_MXF4_SSISI_SI_fSJ_Li128ELi64ELi16ELNS4_4UMMA5MajorE0ELS18_0ELNS17_7ScaleInE0ELS19_0EEEEEENSM_INS5_IJSB_SB_SB_EEENS5_IJSW_SW_SW_EEEEENS5_IJNS4_10UnderscoreES1F_S1F_EEEEENS5_IJNS4_23SM90_TMA_LOAD_MULTICASTES1I_EEENS5_IJNS4_14ComposedLayoutINS4_7SwizzleILi2ELi4ELi3EEENS4_18smem_ptr_flag_bitsILi4EEENSM_INS5_IJNSA_ILi8EEESF_EEENS5_IJSF_SB_EEEEEEENSM_INS5_IJNS5_IJNS5_IJSP_SB_EEESS_EEESB_NS5_IJSB_SC_EEEEEENS5_IJNS5_IJNS5_IJSS_SY_EEESX_EEESW_NS5_IJSO_SY_EEEEEEEEEEEvNS4_8identityENS5_IJNS4_13SM90_TMA_LOADES25_EEES23_vS24_EENS_8epilogue10collective18CollectiveEpilogueINS28_23Sm100TmaWarpSpecializedILi3ELi2ELi32ELb1ELb0EEEJSH_NS5_IJNSM_ISF_SB_EENSM_ISN_SB_EEEEENS_10bfloat16_tESL_S2G_SL_NS28_6fusion15FusionCallbacksIS2C_NS2H_17LinearCombinationIS2G_fS2G_fLNS_15FloatRoundStyleE2EEESH_S2F_JEEENS4_5SM1004TMEM4LOAD26SM100_TMEM_LOAD_32dp32b32xES25_NS1K_IS1M_NS1N_ILi16EEENSM_INS5_IJS1P_SN_EEENS5_IJSN_SB_EEEEEEENS4_39AutoVectorizingCopyWithAssumedAlignmentILi128EEENS4_14SM90_TMA_STOREES2V_S2X_S2X_EEEvvEEEEvNT_6ParamsE,"",@"SHT_CUDA_INFO"
	.sectionflags	@""
	.align	4


	//----- nvinfo : EIATTR_CUDA_API_VERSION
	.align		4
        /*0000*/ 	.byte	0x04, 0x37
        /*0002*/ 	.short	(.L_31 - .L_30)
.L_30:
        /*0004*/ 	.word	0x00000082


	//----- nvinfo : EIATTR_KPARAM_INFO
	.align		4
.L_31:
        /*0008*/ 	.byte	0x04, 0x17
        /*000a*/ 	.short	(.L_33 - .L_32)
.L_32:
        /*000c*/ 	.word	0x00000000
        /*0010*/ 	.short	0x0000
        /*0012*/ 	.short	0x0000
        /*0014*/ 	.byte	0x00, 0xf0, 0x01, 0x30


	//----- nvinfo : EIATTR_AT_ENTRY_FRAGMENTS
	.align		4
.L_33:
        /*0018*/ 	.byte	0x04, 0x4f
        /*001a*/ 	.short	(.L_35 - .L_34)


	//   ....[0]....
.L_34:
        /*001c*/ 	.word	0x00000006


	//----- nvinfo : EIATTR_RESERVED_SMEM_USED
	.align		4
.L_35:
        /*0020*/ 	.byte	0x01, 0x41
	.zero		2


	//----- nvinfo : EIATTR_SPARSE_MMA_MASK
	.align		4
        /*0024*/ 	.byte	0x03, 0x50
        /*0026*/ 	.short	0x0000


	//----- nvinfo : EIATTR_TCGEN05_1CTA_USED
	.align		4
        /*0028*/ 	.byte	0x01, 0x51
	.zero		2


	//----- nvinfo : EIATTR_MAXREG_COUNT
	.align		4
        /*002c*/ 	.byte	0x03, 0x1b
        /*002e*/ 	.short	0x00ff


	//----- nvinfo : EIATTR_NUM_BARRIERS
	.align		4
        /*0030*/ 	.byte	0x02, 0x4c
        /*0032*/ 	.byte	0x07
	.zero		1


	//----- nvinfo : EIATTR_EXTERNS
	.align		4
        /*0034*/ 	.byte	0x04, 0x0f
        /*0036*/ 	.short	(.L_37 - .L_36)


	//   ....[0]....
	.align		4
.L_36:
        /*0038*/ 	.word	index@(__assertfail)


	//----- nvinfo : EIATTR_MERCURY_ISA_VERSION
	.align		4
.L_37:
        /*003c*/ 	.byte	0x03, 0x5f
        /*003e*/ 	.short	0x0101


	//----- nvinfo : EIATTR_INT_WARP_WIDE_INSTR_OFFSETS
	.align		4
        /*0040*/ 	.byte	0x04, 0x31
        /*0042*/ 	.short	(.L_39 - .L_38)


	//   ....[0]....
.L_38:
        /*0044*/ 	.word	0x00002500


	//   ....[1]....
        /*0048*/ 	.word	0x00004a30


	//   ....[2]....
        /*004c*/ 	.word	0x00004a60


	//   ....[3]....
        /*0050*/ 	.word	0x00004ab0


	//   ....[4]....
        /*0054*/ 	.word	0x00005350


	//   ....[5]....
        /*0058*/ 	.word	0x000053c0


	//   ....[6]....
        /*005c*/ 	.word	0x00005630


	//   ....[7]....
        /*0060*/ 	.word	0x000057a0


	//----- nvinfo : EIATTR_COOP_GROUP_MASK_REGIDS
	.align		4
.L_39:
        /*0064*/ 	.byte	0x04, 0x29
        /*0066*/ 	.short	(.L_41 - .L_40)


	//   ....[0]....
.L_40:
        /*0068*/ 	.word	0xffffffff


	//   ....[1]....
        /*006c*/ 	.word	0xffffffff


	//   ....[2]....
        /*0070*/ 	.word	0xffffffff


	//   ....[3]....
        /*0074*/ 	.word	0xffffffff


	//   ....[4]....
        /*0078*/ 	.word	0xffffffff


	//   ....[5]....
        /*007c*/ 	.word	0xffffffff


	//   ....[6]....
        /*0080*/ 	.word	0xffffffff


	//   ....[7]....
        /*0084*/ 	.word	0xffffffff


	//   ....[8]....
        /*0088*/ 	.word	0xffffffff


	//   ....[9]....
        /*008c*/ 	.word	0xffffffff


	//   ....[10]....
        /*0090*/ 	.word	0xffffffff


	//   ....[11]....
        /*0094*/ 	.word	0xffffffff


	//   ....[12]....
        /*0098*/ 	.word	0xffffffff


	//   ....[13]....
        /*009c*/ 	.word	0xffffffff


	//----- nvinfo : EIATTR_COOP_GROUP_INSTR_OFFSETS
	.align		4
.L_41:
        /*00a0*/ 	.byte	0x04, 0x28
        /*00a2*/ 	.short	(.L_43 - .L_42)


	//   ....[0]....
.L_42:
        /*00a4*/ 	.word	0x00000090


	//   ....[1]....
        /*00a8*/ 	.word	0x00000530


	//   ....[2]....
        /*00ac*/ 	.word	0x00000850


	//   ....[3]....
        /*00b0*/ 	.word	0x000009d0


	//   ....[4]....
        /*00b4*/ 	.word	0x00000ad0


	//   ....[5]....
        /*00b8*/ 	.word	0x00000c40


	//   ....[6]....
        /*00bc*/ 	.word	0x00000da0


	//   ....[7]....
        /*00c0*/ 	.word	0x00000f50


	//   ....[8]....
        /*00c4*/ 	.word	0x000023e0


	//   ....[9]....
        /*00c8*/ 	.word	0x00003770


	//   ....[10]....
        /*00cc*/ 	.word	0x00003980


	//   ....[11]....
        /*00d0*/ 	.word	0x000039b0


	//   ....[12]....
        /*00d4*/ 	.word	0x00004920


	//   ....[13]....
        /*00d8*/ 	.word	0x00004b50


	//----- nvinfo : EIATTR_VRC_CTA_INIT_COUNT
	.align		4
.L_43:
        /*00dc*/ 	.byte	0x02, 0x4a
        /*00de*/ 	.byte	0x80
	.zero		1


	//----- nvinfo : EIATTR_SYSCALL_OFFSETS
	.align		4
        /*00e0*/ 	.byte	0x04, 0x46
        /*00e2*/ 	.short	(.L_45 - .L_44)


	//   ....[0]....
.L_44:
        /*00e4*/ 	.word	0x00006310


	//   ....[1]....
        /*00e8*/ 	.word	0x00006400


	//   ....[2]....
        /*00ec*/ 	.word	0x00006c40


	//   ....[3]....
        /*00f0*/ 	.word	0x000078f0


	//----- nvinfo : EIATTR_MBARRIER_INSTR_OFFSETS
	.align		4
.L_45:
        /*00f4*/ 	.byte	0x04, 0x39
        /*00f6*/ 	.short	(.L_47 - .L_46)


	//   ....[0]....
.L_46:
        /*00f8*/ 	.word	0x00000670
        /*00fc*/ 	.word	0x000000ff
        /*0100*/ 	.word	0x00000000
        /*0104*/ 	.short	0x0100
        /*0106*/ 	.byte	0x06
	.zero		1


	//   ....[1]....
        /*0108*/ 	.word	0x00000680
        /*010c*/ 	.word	0x000000ff
        /*0110*/ 	.word	0x00000070
        /*0114*/ 	.short	0x0100
        /*0116*/ 	.byte	0x06
	.zero		1


	//   ....[2]....
        /*0118*/ 	.word	0x00000690
        /*011c*/ 	.word	0x000000ff
        /*0120*/ 	.word	0x00000008
        /*0124*/ 	.short	0x0100
        /*0126*/ 	.byte	0x06
	.zero		1


	//   ....[3]....
        /*0128*/ 	.word	0x000006a0
        /*012c*/ 	.word	0x000000ff
        /*0130*/ 	.word	0x00000078
        /*0134*/ 	.short	0x0100
        /*0136*/ 	.byte	0x06
	.zero		1


	//   ....[4]....
        /*0138*/ 	.word	0x000006b0
        /*013c*/ 	.word	0x000000ff
        /*0140*/ 	.word	0x00000010
        /*0144*/ 	.short	0x0100
        /*0146*/ 	.byte	0x06
	.zero		1


	//   ....[5]....
        /*0148*/ 	.word	0x000006c0
        /*014c*/ 	.word	0x000000ff
        /*0150*/ 	.word	0x00000080
        /*0154*/ 	.short	0x0100
        /*0156*/ 	.byte	0x06
	.zero		1


	//   ....[6]....
        /*0158*/ 	.word	0x000006d0
        /*015c*/ 	.word	0x000000ff
        /*0160*/ 	.word	0x00000018
        /*0164*/ 	.short	0x0100
        /*0166*/ 	.byte	0x06
	.zero		1


	//   ....[7]....
        /*0168*/ 	.word	0x000006e0
        /*016c*/ 	.word	0x000000ff
        /*0170*/ 	.word	0x00000088
        /*0174*/ 	.short	0x0100
        /*0176*/ 	.byte	0x06
	.zero		1


	//   ....[8]....
        /*0178*/ 	.word	0x000006f0
        /*017c*/ 	.word	0x000000ff
        /*0180*/ 	.word	0x00000020
        /*0184*/ 	.short	0x0100
        /*0186*/ 	.byte	0x06
	.zero		1


	//   ....[9]....
        /*0188*/ 	.word	0x00000700
        /*018c*/ 	.word	0x000000ff
        /*0190*/ 	.word	0x00000090
        /*0194*/ 	.short	0x0100
        /*0196*/ 	.byte	0x06
	.zero		1


	//   ....[10]....
        /*0198*/ 	.word	0x00000710
        /*019c*/ 	.word	0x000000ff
        /*01a0*/ 	.word	0x00000028
        /*01a4*/ 	.short	0x0100
        /*01a6*/ 	.byte	0x06
	.zero		1


	//   ....[11]....
        /*01a8*/ 	.word	0x00000720
        /*01ac*/ 	.word	0x000000ff
        /*01b0*/ 	.word	0x00000098
        /*01b4*/ 	.short	0x0100
        /*01b6*/ 	.byte	0x06
	.zero		1


	//   ....[12]....
        /*01b8*/ 	.word	0x00000730
        /*01bc*/ 	.word	0x000000ff
        /*01c0*/ 	.word	0x00000030
        /*01c4*/ 	.short	0x0100
        /*01c6*/ 	.byte	0x06
	.zero		1


	//   ....[13]....
        /*01c8*/ 	.word	0x00000740
        /*01cc*/ 	.word	0x000000ff
        /*01d0*/ 	.word	0x000000a0
        /*01d4*/ 	.short	0x0100
        /*01d6*/ 	.byte	0x06
	.zero		1


	//   ....[14]....
        /*01d8*/ 	.word	0x00000750
        /*01dc*/ 	.word	0x000000ff
        /*01e0*/ 	.word	0x00000038
        /*01e4*/ 	.short	0x0100
        /*01e6*/ 	.byte	0x06
	.zero		1


	//   ....[15]....
        /*01e8*/ 	.word	0x00000760
        /*01ec*/ 	.word	0x000000ff
        /*01f0*/ 	.word	0x000000a8
        /*01f4*/ 	.short	0x0100
        /*01f6*/ 	.byte	0x06
	.zero		1


	//   ....[16]....
        /*01f8*/ 	.word	0x00000770
        /*01fc*/ 	.word	0x000000ff
        /*0200*/ 	.word	0x00000040
        /*0204*/ 	.short	0x0100
        /*0206*/ 	.byte	0x06
	.zero		1


	//   ....[17]....
        /*0208*/ 	.word	0x00000780
        /*020c*/ 	.word	0x000000ff
        /*0210*/ 	.word	0x000000b0
        /*0214*/ 	.short	0x0100
        /*0216*/ 	.byte	0x06
	.zero		1


	//   ....[18]....
        /*0218*/ 	.word	0x00000790
        /*021c*/ 	.word	0x000000ff
        /*0220*/ 	.word	0x00000048
        /*0224*/ 	.short	0x0100
        /*0226*/ 	.byte	0x06
	.zero		1


	//   ....[19]....
        /*0228*/ 	.word	0x000007a0
        /*022c*/ 	.word	0x000000ff
        /*0230*/ 	.word	0x000000b8
        /*0234*/ 	.short	0x0100
        /*0236*/ 	.byte	0x06
	.zero		1


	//   ....[20]....
        /*0238*/ 	.word	0x000007b0
        /*023c*/ 	.word	0x000000ff
        /*0240*/ 	.word	0x00000050
        /*0244*/ 	.short	0x0100
        /*0246*/ 	.byte	0x06
	.zero		1


	//   ....[21]....
        /*0248*/ 	.word	0x000007c0
        /*024c*/ 	.word	0x000000ff
        /*0250*/ 	.word	0x000000c0
        /*0254*/ 	.short	0x0100
        /*0256*/ 	.byte	0x06
	.zero		1


	//   ....[22]....
        /*0258*/ 	.word	0x000007d0
        /*025c*/ 	.word	0x000000ff
        /*0260*/ 	.word	0x00000058
        /*0264*/ 	.short	0x0100
        /*0266*/ 	.byte	0x06
	.zero		1


	//   ....[23]....
        /*0268*/ 	.word	0x000007e0
        /*026c*/ 	.word	0x000000ff
        /*0270*/ 	.word	0x000000c8
        /*0274*/ 	.short	0x0100
        /*0276*/ 	.byte	0x06
	.zero		1


	//   ....[24]....
        /*0278*/ 	.word	0x000007f0
        /*027c*/ 	.word	0x000000ff
        /*0280*/ 	.word	0x00000060
        /*0284*/ 	.short	0x0100
        /*0286*/ 	.byte	0x06
	.zero		1


	//   ....[25]....
        /*0288*/ 	.word	0x00000800
        /*028c*/ 	.word	0x000000ff
        /*0290*/ 	.word	0x000000d0
        /*0294*/ 	.short	0x0100
        /*0296*/ 	.byte	0x06
	.zero		1


	//   ....[26]....
        /*0298*/ 	.word	0x00000810
        /*029c*/ 	.word	0x000000ff
        /*02a0*/ 	.word	0x00000068
        /*02a4*/ 	.short	0x0100
        /*02a6*/ 	.byte	0x06
	.zero		1


	//   ....[27]....
        /*02a8*/ 	.word	0x00000820
        /*02ac*/ 	.word	0x000000ff
        /*02b0*/ 	.word	0x000000d8
        /*02b4*/ 	.short	0x0100
        /*02b6*/ 	.byte	0x06
	.zero		1


	//   ....[28]....
        /*02b8*/ 	.word	0x00000960
        /*02bc*/ 	.word	0x000000ff
        /*02c0*/ 	.word	0x000000e0
        /*02c4*/ 	.short	0x0100
        /*02c6*/ 	.byte	0x06
	.zero		1


	//   ....[29]....
        /*02c8*/ 	.word	0x00000970
        /*02cc*/ 	.word	0x000000ff
        /*02d0*/ 	.word	0x000000f8
        /*02d4*/ 	.short	0x0100
        /*02d6*/ 	.byte	0x06
	.zero		1


	//   ....[30]....
        /*02d8*/ 	.word	0x00000980
        /*02dc*/ 	.word	0x000000ff
        /*02e0*/ 	.word	0x000000e8
        /*02e4*/ 	.short	0x0100
        /*02e6*/ 	.byte	0x06
	.zero		1


	//   ....[31]....
        /*02e8*/ 	.word	0x00000990
        /*02ec*/ 	.word	0x000000ff
        /*02f0*/ 	.word	0x00000100
        /*02f4*/ 	.short	0x0100
        /*02f6*/ 	.byte	0x06
	.zero		1


	//   ....[32]....
        /*02f8*/ 	.word	0x000009a0
        /*02fc*/ 	.word	0x000000ff
        /*0300*/ 	.word	0x000000f0
        /*0304*/ 	.short	0x0100
        /*0306*/ 	.byte	0x06
	.zero		1


	//   ....[33]....
        /*0308*/ 	.word	0x000009b0
        /*030c*/ 	.word	0x000000ff
        /*0310*/ 	.word	0x00000108
        /*0314*/ 	.short	0x0100
        /*0316*/ 	.byte	0x06
	.zero		1


	//   ....[34]....
        /*0318*/ 	.word	0x00000aa0
        /*031c*/ 	.word	0x000000ff
        /*0320*/ 	.word	0x00000110
        /*0324*/ 	.short	0x0100
        /*0326*/ 	.byte	0x05
	.zero		1


	//   ....[35]....
        /*0328*/ 	.word	0x00000ab0
        /*032c*/ 	.word	0x000000ff
        /*0330*/ 	.word	0x00000118
        /*0334*/ 	.short	0x0100
        /*0336*/ 	.byte	0x05
	.zero		1


	//   ....[36]....
        /*0338*/ 	.word	0x00000bf0
        /*033c*/ 	.word	0x000000ff
        /*0340*/ 	.word	0x00000120
        /*0344*/ 	.short	0x0100
        /*0346*/ 	.byte	0x05
	.zero		1


	//   ....[37]....
        /*0348*/ 	.word	0x00000c00
        /*034c*/ 	.word	0x000000ff
        /*0350*/ 	.word	0x00000130
        /*0354*/ 	.short	0x0100
        /*0356*/ 	.byte	0x05
	.zero		1


	//   ....[38]....
        /*0358*/ 	.word	0x00000c10
        /*035c*/ 	.word	0x000000ff
        /*0360*/ 	.word	0x00000128
        /*0364*/ 	.short	0x0100
        /*0366*/ 	.byte	0x05
	.zero		1


	//   ....[39]....
        /*0368*/ 	.word	0x00000c20
        /*036c*/ 	.word	0x000000ff
        /*0370*/ 	.word	0x00000138
        /*0374*/ 	.short	0x0100
        /*0376*/ 	.byte	0x05
	.zero		1


	//   ....[40]....
        /*0378*/ 	.word	0x00000d50
        /*037c*/ 	.word	0x000000ff
        /*0380*/ 	.word	0x00000140
        /*0384*/ 	.short	0x0100
        /*0386*/ 	.byte	0x06
	.zero		1


	//   ....[41]....
        /*0388*/ 	.word	0x00000d60
        /*038c*/ 	.word	0x000000ff
        /*0390*/ 	.word	0x00000150
        /*0394*/ 	.short	0x0100
        /*0396*/ 	.byte	0x06
	.zero		1


	//   ....[42]....
        /*0398*/ 	.word	0x00000d70
        /*039c*/ 	.word	0x000000ff
        /*03a0*/ 	.word	0x00000148
        /*03a4*/ 	.short	0x0100
        /*03a6*/ 	.byte	0x06
	.zero		1


	//   ....[43]....
        /*03a8*/ 	.word	0x00000d80
        /*03ac*/ 	.word	0x000000ff
        /*03b0*/ 	.word	0x00000158
        /*03b4*/ 	.short	0x0100
        /*03b6*/ 	.byte	0x06
	.zero		1


	//   ....[44]....
        /*03b8*/ 	.word	0x00000e70
        /*03bc*/ 	.word	0x000000ff
        /*03c0*/ 	.word	0x00000160
        /*03c4*/ 	.short	0x0100
        /*03c6*/ 	.byte	0x05
	.zero		1


	//   ....[45]....
        /*03c8*/ 	.word	0x00000e80
        /*03cc*/ 	.word	0x000000ff
        /*03d0*/ 	.word	0x00000170
        /*03d4*/ 	.short	0x0100
        /*03d6*/ 	.byte	0x05
	.zero		1


	//   ....[46]....
        /*03d8*/ 	.word	0x00000e90
        /*03dc*/ 	.word	0x000000ff
        /*03e0*/ 	.word	0x00000168
        /*03e4*/ 	.short	0x0100
        /*03e6*/ 	.byte	0x05
	.zero		1


	//   ....[47]....
        /*03e8*/ 	.word	0x00000ea0
        /*03ec*/ 	.word	0x000000ff
        /*03f0*/ 	.word	0x00000178
        /*03f4*/ 	.short	0x0100
        /*03f6*/ 	.byte	0x05
	.zero		1


	//   ....[48]....
        /*03f8*/ 	.word	0x00001950
        /*03fc*/ 	.word	0x00000002
        /*0400*/ 	.word	0x00000170
        /*0404*/ 	.short	0x010a
        /*0406*/ 	.byte	0xff
	.zero		1


	//   ....[49]....
        /*0408*/ 	.word	0x00001980
        /*040c*/ 	.word	0x00000002
        /*0410*/ 	.word	0x00000160
        /*0414*/ 	.short	0x0101
        /*0416*/ 	.byte	0xff
	.zero		1


	//   ....[50]....
        /*0418*/ 	.word	0x00001a60
        /*041c*/ 	.word	0x000000ff
        /*0420*/ 	.word	0x00000070
        /*0424*/ 	.short	0x010a
        /*0426*/ 	.byte	0x08
	.zero		1


	//   ....[51]....
        /*0428*/ 	.word	0x00001b20
        /*042c*/ 	.word	0x000000ff
        /*0430*/ 	.word	0x00000070
        /*0434*/ 	.short	0x010a
        /*0436*/ 	.byte	0x21
	.zero		1


	//   ....[52]....
        /*0438*/ 	.word	0x00001c60
        /*043c*/ 	.word	0x000000ff
        /*0440*/ 	.word	0x00000070
        /*0444*/ 	.short	0x010a
        /*0446*/ 	.byte	0x08
	.zero		1


	//   ....[53]....
        /*0448*/ 	.word	0x00001f40
        /*044c*/ 	.word	0x000000ff
        /*0450*/ 	.word	0x00000118
        /*0454*/ 	.short	0x0101
        /*0456*/ 	.byte	0x07
	.zero		1


	//   ....[54]....
        /*0458*/ 	.word	0x00001f60
        /*045c*/ 	.word	0x000000ff
        /*0460*/ 	.word	0x00000070
        /*0464*/ 	.short	0x010a
        /*0466*/ 	.byte	0x08
	.zero		1


	//   ....[55]....
        /*0468*/ 	.word	0x00001fe0
        /*046c*/ 	.word	0x000000ff
        /*0470*/ 	.word	0x00000070
        /*0474*/ 	.short	0x010a
        /*0476*/ 	.byte	0x21
	.zero		1


	//   ....[56]....
        /*0478*/ 	.word	0x00002120
        /*047c*/ 	.word	0x000000ff
        /*0480*/ 	.word	0x00000070
        /*0484*/ 	.short	0x010a
        /*0486*/ 	.byte	0x08
	.zero		1


	//   ....[57]....
        /*0488*/ 	.word	0x00002410
        /*048c*/ 	.word	0x00000002
        /*0490*/ 	.word	0x00000120
        /*0494*/ 	.short	0x010a
        /*0496*/ 	.byte	0xff
	.zero		1


	//   ....[58]....
        /*0498*/ 	.word	0x000024d0
        /*049c*/ 	.word	0x00000002
        /*04a0*/ 	.word	0x00000000
        /*04a4*/ 	.short	0x0101
        /*04a6*/ 	.byte	0xff
	.zero		1


	//   ....[59]....
        /*04a8*/ 	.word	0x00002a40
        /*04ac*/ 	.word	0x000000ff
        /*04b0*/ 	.word	0x00000000
        /*04b4*/ 	.short	0x010a
        /*04b6*/ 	.byte	0x04
	.zero		1


	//   ....[60]....
        /*04b8*/ 	.word	0x00002ad0
        /*04bc*/ 	.word	0x000000ff
        /*04c0*/ 	.word	0x00000000
        /*04c4*/ 	.short	0x010a
        /*04c6*/ 	.byte	0x04
	.zero		1


	//   ....[61]....
        /*04c8*/ 	.word	0x00002b60
        /*04cc*/ 	.word	0x000000ff
        /*04d0*/ 	.word	0x00000000
        /*04d4*/ 	.short	0x010a
        /*04d6*/ 	.byte	0x04
	.zero		1


	//   ....[62]....
        /*04d8*/ 	.word	0x00002bf0
        /*04dc*/ 	.word	0x000000ff
        /*04e0*/ 	.word	0x00000000
        /*04e4*/ 	.short	0x010a
        /*04e6*/ 	.byte	0x04
	.zero		1


	//   ....[63]....
        /*04e8*/ 	.word	0x00002c80
        /*04ec*/ 	.word	0x000000ff
        /*04f0*/ 	.word	0x00000000
        /*04f4*/ 	.short	0x010a
        /*04f6*/ 	.byte	0x04
	.zero		1


	//   ....[64]....
        /*04f8*/ 	.word	0x00002d10
        /*04fc*/ 	.word	0x000000ff
        /*0500*/ 	.word	0x00000000
        /*0504*/ 	.short	0x010a
        /*0506*/ 	.byte	0x04
	.zero		1


	//   ....[65]....
        /*0508*/ 	.word	0x00002da0
        /*050c*/ 	.word	0x000000ff
        /*0510*/ 	.word	0x00000000
        /*0514*/ 	.short	0x010a
        /*0516*/ 	.byte	0x04
	.zero		1


	//   ....[66]....
        /*0518*/ 	.word	0x00002e30
        /*051c*/ 	.word	0x000000ff
        /*0520*/ 	.word	0x00000000
        /*0524*/ 	.short	0x010a
        /*0526*/ 	.byte	0x04
	.zero		1


	//   ....[67]....
        /*0528*/ 	.word	0x00002ec0
        /*052c*/ 	.word	0x000000ff
        /*0530*/ 	.word	0x00000000
        /*0534*/ 	.short	0x010a
        /*0536*/ 	.byte	0x04
	.zero		1


	//   ....[68]....
        /*0538*/ 	.word	0x00002f50
        /*053c*/ 	.word	0x000000ff
        /*0540*/ 	.word	0x00000000
        /*0544*/ 	.short	0x010a
        /*0546*/ 	.byte	0x04
	.zero		1


	//   ....[69]....
        /*0548*/ 	.word	0x00002fe0
        /*054c*/ 	.word	0x000000ff
        /*0550*/ 	.word	0x00000000
        /*0554*/ 	.short	0x010a
        /*0556*/ 	.byte	0x04
	.zero		1


	//   ....[70]....
        /*0558*/ 	.word	0x00003070
        /*055c*/ 	.word	0x000000ff
        /*0560*/ 	.word	0x00000000
        /*0564*/ 	.short	0x010a
        /*0566*/ 	.byte	0x04
	.zero		1


	//   ....[71]....
        /*0568*/ 	.word	0x00003100
        /*056c*/ 	.word	0x000000ff
        /*0570*/ 	.word	0x00000000
        /*0574*/ 	.short	0x010a
        /*0576*/ 	.byte	0x04
	.zero		1


	//   ....[72]....
        /*0578*/ 	.word	0x000031a0
        /*057c*/ 	.word	0x00000000
        /*0580*/ 	.word	0x00000000
        /*0584*/ 	.short	0x010a
        /*0586*/ 	.byte	0xff
	.zero		1


	//   ....[73]....
        /*0588*/ 	.word	0x000032d0
        /*058c*/ 	.word	0x00000000
        /*0590*/ 	.word	0x00000160
        /*0594*/ 	.short	0x010a
        /*0596*/ 	.byte	0xff
	.zero		1


	//   ....[74]....
        /*0598*/ 	.word	0x00003340
        /*059c*/ 	.word	0x00000000
        /*05a0*/ 	.word	0x00000000
        /*05a4*/ 	.short	0x0101
        /*05a6*/ 	.byte	0xff
	.zero		1


	//   ....[75]....
        /*05a8*/ 	.word	0x00003360
        /*05ac*/ 	.word	0x000000ff
        /*05b0*/ 	.word	0x00000130
        /*05b4*/ 	.short	0x010a
        /*05b6*/ 	.byte	0x05
	.zero		1


	//   ....[76]....
        /*05b8*/ 	.word	0x00003480
        /*05bc*/ 	.word	0x00000000
        /*05c0*/ 	.word	0x00000120
        /*05c4*/ 	.short	0x010a
        /*05c6*/ 	.byte	0xff
	.zero		1


	//   ....[77]....
        /*05c8*/ 	.word	0x00003580
        /*05cc*/ 	.word	0x00000000
        /*05d0*/ 	.word	0x00000000
        /*05d4*/ 	.short	0x0101
        /*05d6*/ 	.byte	0xff
	.zero		1


	//   ....[78]....
        /*05d8*/ 	.word	0x00003610
        /*05dc*/ 	.word	0x000000ff
        /*05e0*/ 	.word	0x00000130
        /*05e4*/ 	.short	0x0106
        /*05e6*/ 	.byte	0x05
	.zero		1


	//   ....[79]....
        /*05e8*/ 	.word	0x00003630
        /*05ec*/ 	.word	0x000000ff
        /*05f0*/ 	.word	0x00000130
        /*05f4*/ 	.short	0x010a
        /*05f6*/ 	.byte	0x05
	.zero		1


	//   ....[80]....
        /*05f8*/ 	.word	0x000036c0
        /*05fc*/ 	.word	0x000000ff
        /*0600*/ 	.word	0x00000130
        /*0604*/ 	.short	0x0106
        /*0606*/ 	.byte	0x04
	.zero		1


	//   ....[81]....
        /*0608*/ 	.word	0x00003700
        /*060c*/ 	.word	0x00000000
        /*0610*/ 	.word	0x00000130
        /*0614*/ 	.short	0x010a
        /*0616*/ 	.byte	0xff
	.zero		1


	//   ....[82]....
        /*0618*/ 	.word	0x00003cf0
        /*061c*/ 	.word	0x00000002
        /*0620*/ 	.word	0x00000120
        /*0624*/ 	.short	0x010a
        /*0626*/ 	.byte	0xff
	.zero		1


	//   ....[83]....
        /*0628*/ 	.word	0x00003db0
        /*062c*/ 	.word	0x00000002
        /*0630*/ 	.word	0x00000000
        /*0634*/ 	.short	0x0101
        /*0636*/ 	.byte	0xff
	.zero		1


	//   ....[84]....
        /*0638*/ 	.word	0x00004280
        /*063c*/ 	.word	0x000000ff
        /*0640*/ 	.word	0x00000000
        /*0644*/ 	.short	0x010a
        /*0646*/ 	.byte	0x05
	.zero		1


	//   ....[85]....
        /*0648*/ 	.word	0x00004290
        /*064c*/ 	.word	0x000000ff
        /*0650*/ 	.word	0x00000150
        /*0654*/ 	.short	0x010a
        /*0656*/ 	.byte	0x0c
	.zero		1


	//   ....[86]....
        /*0658*/ 	.word	0x00004460
        /*065c*/ 	.word	0x000000ff
        /*0660*/ 	.word	0x00000000
        /*0664*/ 	.short	0x010a
        /*0666*/ 	.byte	0x0b
	.zero		1


	//   ....[87]....
        /*0668*/ 	.word	0x00004590
        /*066c*/ 	.word	0x000000ff
        /*0670*/ 	.word	0x00000000
        /*0674*/ 	.short	0x010a
        /*0676*/ 	.byte	0x1d
	.zero		1


	//   ....[88]....
        /*0678*/ 	.word	0x00004870
        /*067c*/ 	.word	0x000000ff
        /*0680*/ 	.word	0x00000000
        /*0684*/ 	.short	0x010a
        /*0686*/ 	.byte	0x05
	.zero		1


	//   ....[89]....
        /*0688*/ 	.word	0x00004900
        /*068c*/ 	.word	0x000000ff
        /*0690*/ 	.word	0x00000000
        /*0694*/ 	.short	0x010a
        /*0696*/ 	.byte	0x06
	.zero		1


	//   ....[90]....
        /*0698*/ 	.word	0x00004cf0
        /*069c*/ 	.word	0x00000000
        /*06a0*/ 	.word	0x00000120
        /*06a4*/ 	.short	0x010a
        /*06a6*/ 	.byte	0xff
	.zero		1


	//   ....[91]....
        /*06a8*/ 	.word	0x00004db0
        /*06ac*/ 	.word	0x00000000
        /*06b0*/ 	.word	0x00000000
        /*06b4*/ 	.short	0x0101
        /*06b6*/ 	.byte	0xff
	.zero		1


	//   ....[92]....
        /*06b8*/ 	.word	0x000050d0
        /*06bc*/ 	.word	0x000000ff
        /*06c0*/ 	.word	0x00000118
        /*06c4*/ 	.short	0x010a
        /*06c6*/ 	.byte	0x04
	.zero		1


	//   ....[93]....
        /*06c8*/ 	.word	0x000052f0
        /*06cc*/ 	.word	0x000000ff
        /*06d0*/ 	.word	0x000000f8
        /*06d4*/ 	.short	0x010a
        /*06d6*/ 	.byte	0x07
	.zero		1


	//   ....[94]....
        /*06d8*/ 	.word	0x000054f0
        /*06dc*/ 	.word	0x000000ff
        /*06e0*/ 	.word	0x000000e0
        /*06e4*/ 	.short	0x010b
        /*06e6*/ 	.byte	0x07
	.zero		1


	//   ....[95]....
        /*06e8*/ 	.word	0x00005540
        /*06ec*/ 	.word	0x000000ff
        /*06f0*/ 	.word	0x00000000
        /*06f4*/ 	.short	0x0101
        /*06f6*/ 	.byte	0x0d
	.zero		1


	//   ....[96]....
        /*06f8*/ 	.word	0x00005580
        /*06fc*/ 	.word	0x000000ff
        /*0700*/ 	.word	0x000000f8
        /*0704*/ 	.short	0x010a
        /*0706*/ 	.byte	0x05
	.zero		1


	//   ....[97]....
        /*0708*/ 	.word	0x000057d0
        /*070c*/ 	.word	0x000000ff
        /*0710*/ 	.word	0x000000e0
        /*0714*/ 	.short	0x010b
        /*0716*/ 	.byte	0x05
	.zero		1


	//   ....[98]....
        /*0718*/ 	.word	0x00005810
        /*071c*/ 	.word	0x000000ff
        /*0720*/ 	.word	0x00000000
        /*0724*/ 	.short	0x0101
        /*0726*/ 	.byte	0x07
	.zero		1


	//   ....[99]....
        /*0728*/ 	.word	0x00005880
        /*072c*/ 	.word	0x000000ff
        /*0730*/ 	.word	0x00000000
        /*0734*/ 	.short	0x010a
        /*0736*/ 	.byte	0x05
	.zero		1


	//   ....[100]....
        /*0738*/ 	.word	0x00005910
        /*073c*/ 	.word	0x000000ff
        /*0740*/ 	.word	0x00000000
        /*0744*/ 	.short	0x010a
        /*0746*/ 	.byte	0x05
	.zero		1


	//   ....[101]....
        /*0748*/ 	.word	0x000059b0
        /*074c*/ 	.word	0x00000000
        /*0750*/ 	.word	0x00000000
        /*0754*/ 	.short	0x010a
        /*0756*/ 	.byte	0xff
	.zero		1


	//   ....[102]....
        /*0758*/ 	.word	0x00005cf0
        /*075c*/ 	.word	0x00000000
        /*0760*/ 	.word	0x00000120
        /*0764*/ 	.short	0x010a
        /*0766*/ 	.byte	0xff
	.zero		1


	//   ....[103]....
        /*0768*/ 	.word	0x00005e00
        /*076c*/ 	.word	0x00000000
        /*0770*/ 	.word	0x00000000
        /*0774*/ 	.short	0x0101
        /*0776*/ 	.byte	0xff
	.zero		1


	//   ....[104]....
        /*0778*/ 	.word	0x00006890
        /*077c*/ 	.word	0x00000000
        /*0780*/ 	.word	0x000000e0
        /*0784*/ 	.short	0x010a
        /*0786*/ 	.byte	0xff
	.zero		1


	//   ....[105]....
        /*0788*/ 	.word	0x00006900
        /*078c*/ 	.word	0x00000049
        /*0790*/ 	.word	0x00000140
        /*0794*/ 	.short	0x010a
        /*0796*/ 	.byte	0xff
	.zero		1


	//   ....[106]....
        /*0798*/ 	.word	0x000069f0
        /*079c*/ 	.word	0x00000000
        /*07a0*/ 	.word	0x000000e0
        /*07a4*/ 	.short	0x010a
        /*07a6*/ 	.byte	0xff
	.zero		1


	//   ....[107]....
        /*07a8*/ 	.word	0x00006b20
        /*07ac*/ 	.word	0x00000049
        /*07b0*/ 	.word	0x00000140
        /*07b4*/ 	.short	0x010a
        /*07b6*/ 	.byte	0xff
	.zero		1


	//   ....[108]....
        /*07b8*/ 	.word	0x00007630
        /*07bc*/ 	.word	0x00000000
        /*07c0*/ 	.word	0x00000000
        /*07c4*/ 	.short	0x0101
        /*07c6*/ 	.byte	0xff
	.zero		1


	//   ....[109]....
        /*07c8*/ 	.word	0x00007640
        /*07cc*/ 	.word	0x00000002
        /*07d0*/ 	.word	0x000000e0
        /*07d4*/ 	.short	0x010a
        /*07d6*/ 	.byte	0xff
	.zero		1


	//   ....[110]....
        /*07d8*/ 	.word	0x00007710
        /*07dc*/ 	.word	0x00000002
        /*07e0*/ 	.word	0x000000e0
        /*07e4*/ 	.short	0x010a
        /*07e6*/ 	.byte	0xff
	.zero		1


	//   ....[111]....
        /*07e8*/ 	.word	0x00007a80
        /*07ec*/ 	.word	0x000000ff
        /*07f0*/ 	.word	0x00000000
        /*07f4*/ 	.short	0x0101
        /*07f6*/ 	.byte	0x05
	.zero		1


	//   ....[112]....
        /*07f8*/ 	.word	0x000083b0
        /*07fc*/ 	.word	0x00000000
        /*0800*/ 	.word	0x00000000
        /*0804*/ 	.short	0x0101
        /*0806*/ 	.byte	0xff
	.zero		1


	//   ....[113]....
        /*0808*/ 	.word	0x00008630
        /*080c*/ 	.word	0x000000ff
        /*0810*/ 	.word	0x00000000
        /*0814*/ 	.short	0x0101
        /*0816*/ 	.byte	0x04
	.zero		1


	//   ....[114]....
        /*0818*/ 	.word	0x00008650
        /*081c*/ 	.word	0x00000002
        /*0820*/ 	.word	0x00000170
        /*0824*/ 	.short	0x010a
        /*0826*/ 	.byte	0xff
	.zero		1


	//   ....[115]....
        /*0828*/ 	.word	0x000086b0
        /*082c*/ 	.word	0x00000002
        /*0830*/ 	.word	0x00000070
        /*0834*/ 	.short	0x010a
        /*0836*/ 	.byte	0xff
	.zero		1


	//   ....[116]....
        /*0838*/ 	.word	0x00008710
        /*083c*/ 	.word	0x00000002
        /*0840*/ 	.word	0x00000070
        /*0844*/ 	.short	0x010a
        /*0846*/ 	.byte	0xff
	.zero		1


	//   ....[117]....
        /*0848*/ 	.word	0x00008760
        /*084c*/ 	.word	0x00000002
        /*0850*/ 	.word	0x00000120
        /*0854*/ 	.short	0x010a
        /*0856*/ 	.byte	0xff
	.zero		1


	//   ....[118]....
        /*0858*/ 	.word	0x000087c0
        /*085c*/ 	.word	0x00000000
        /*0860*/ 	.word	0x00000000
        /*0864*/ 	.short	0x010a
        /*0866*/ 	.byte	0xff
	.zero		1


	//   ....[119]....
        /*0868*/ 	.word	0x00008820
        /*086c*/ 	.word	0x00000000
        /*0870*/ 	.word	0x00000000
        /*0874*/ 	.short	0x010a
        /*0876*/ 	.byte	0xff
	.zero		1


	//   ....[120]....
        /*0878*/ 	.word	0x00008880
        /*087c*/ 	.word	0x00000000
        /*0880*/ 	.word	0x00000000
        /*0884*/ 	.short	0x010a
        /*0886*/ 	.byte	0xff
	.zero		1


	//   ....[121]....
        /*0888*/ 	.word	0x000088e0
        /*088c*/ 	.word	0x00000000
        /*0890*/ 	.word	0x00000000
        /*0894*/ 	.short	0x010a
        /*0896*/ 	.byte	0xff
	.zero		1


	//   ....[122]....
        /*0898*/ 	.word	0x00008940
        /*089c*/ 	.word	0x00000000
        /*08a0*/ 	.word	0x00000000
        /*08a4*/ 	.short	0x010a
        /*08a6*/ 	.byte	0xff
	.zero		1


	//   ....[123]....
        /*08a8*/ 	.word	0x000089a0
        /*08ac*/ 	.word	0x00000000
        /*08b0*/ 	.word	0x00000000
        /*08b4*/ 	.short	0x010a
        /*08b6*/ 	.byte	0xff
	.zero		1


	//   ....[124]....
        /*08b8*/ 	.word	0x00008a00
        /*08bc*/ 	.word	0x00000000
        /*08c0*/ 	.word	0x00000000
        /*08c4*/ 	.short	0x010a
        /*08c6*/ 	.byte	0xff
	.zero		1


	//   ....[125]....
        /*08c8*/ 	.word	0x00008a60
        /*08cc*/ 	.word	0x00000000
        /*08d0*/ 	.word	0x00000000
        /*08d4*/ 	.short	0x010a
        /*08d6*/ 	.byte	0xff
	.zero		1


	//   ....[126]....
        /*08d8*/ 	.word	0x00008ac0
        /*08dc*/ 	.word	0x00000000
        /*08e0*/ 	.word	0x00000000
        /*08e4*/ 	.short	0x010a
        /*08e6*/ 	.byte	0xff
	.zero		1


	//   ....[127]....
        /*08e8*/ 	.word	0x00008b20
        /*08ec*/ 	.word	0x00000000
        /*08f0*/ 	.word	0x00000000
        /*08f4*/ 	.short	0x010a
        /*08f6*/ 	.byte	0xff
	.zero		1


	//   ....[128]....
        /*08f8*/ 	.word	0x00008b80
        /*08fc*/ 	.word	0x00000000
        /*0900*/ 	.word	0x00000000
        /*0904*/ 	.short	0x010a
        /*0906*/ 	.byte	0xff
	.zero		1


	//   ....[129]....
        /*0908*/ 	.word	0x00008be0
        /*090c*/ 	.word	0x00000000
        /*0910*/ 	.word	0x00000000
        /*0914*/ 	.short	0x010a
        /*0916*/ 	.byte	0xff
	.zero		1


	//   ....[130]....
        /*0918*/ 	.word	0x00008c40
        /*091c*/ 	.word	0x00000000
        /*0920*/ 	.word	0x00000000
        /*0924*/ 	.short	0x010a
        /*0926*/ 	.byte	0xff
	.zero		1


	//   ....[131]....
        /*0928*/ 	.word	0x00008c90
        /*092c*/ 	.word	0x00000000
        /*0930*/ 	.word	0x00000160
        /*0934*/ 	.short	0x010a
        /*0936*/ 	.byte	0xff
	.zero		1


	//   ....[132]....
        /*0938*/ 	.word	0x00008cf0
        /*093c*/ 	.word	0x00000000
        /*0940*/ 	.word	0x00000130
        /*0944*/ 	.short	0x010a
        /*0946*/ 	.byte	0xff
	.zero		1


	//   ....[133]....
        /*0948*/ 	.word	0x00008d40
        /*094c*/ 	.word	0x00000000
        /*0950*/ 	.word	0x00000120
        /*0954*/ 	.short	0x010a
        /*0956*/ 	.byte	0xff
	.zero		1


	//   ....[134]....
        /*0958*/ 	.word	0x00008da0
        /*095c*/ 	.word	0x00000000
        /*0960*/ 	.word	0x00000130
        /*0964*/ 	.short	0x010a
        /*0966*/ 	.byte	0xff
	.zero		1


	//   ....[135]....
        /*0968*/ 	.word	0x00008df0
        /*096c*/ 	.word	0x00000002
        /*0970*/ 	.word	0x00000120
        /*0974*/ 	.short	0x010a
        /*0976*/ 	.byte	0xff
	.zero		1


	//   ....[136]....
        /*0978*/ 	.word	0x00008e50
        /*097c*/ 	.word	0x00000003
        /*0980*/ 	.word	0x00000150
        /*0984*/ 	.short	0x010a
        /*0986*/ 	.byte	0xff
	.zero		1


	//   ....[137]....
        /*0988*/ 	.word	0x00008eb0
        /*098c*/ 	.word	0x00000002
        /*0990*/ 	.word	0x00000000
        /*0994*/ 	.short	0x010a
        /*0996*/ 	.byte	0xff
	.zero		1


	//   ....[138]....
        /*0998*/ 	.word	0x00008f10
        /*099c*/ 	.word	0x00000000
        /*09a0*/ 	.word	0x00000000
        /*09a4*/ 	.short	0x010a
        /*09a6*/ 	.byte	0xff
	.zero		1


	//   ....[139]....
        /*09a8*/ 	.word	0x00008f70
        /*09ac*/ 	.word	0x00000000
        /*09b0*/ 	.word	0x00000000
        /*09b4*/ 	.short	0x010a
        /*09b6*/ 	.byte	0xff
	.zero		1


	//   ....[140]....
        /*09b8*/ 	.word	0x00008fc0
        /*09bc*/ 	.word	0x00000000
        /*09c0*/ 	.word	0x00000120
        /*09c4*/ 	.short	0x010a
        /*09c6*/ 	.byte	0xff
	.zero		1


	//   ....[141]....
        /*09c8*/ 	.word	0x00009020
        /*09cc*/ 	.word	0x00000000
        /*09d0*/ 	.word	0x00000118
        /*09d4*/ 	.short	0x010a
        /*09d6*/ 	.byte	0xff
	.zero		1


	//   ....[142]....
        /*09d8*/ 	.word	0x00009080
        /*09dc*/ 	.word	0x00000000
        /*09e0*/ 	.word	0x000000f8
        /*09e4*/ 	.short	0x010a
        /*09e6*/ 	.byte	0xff
	.zero		1


	//   ....[143]....
        /*09e8*/ 	.word	0x000090e0
        /*09ec*/ 	.word	0x00000000
        /*09f0*/ 	.word	0x000000f8
        /*09f4*/ 	.short	0x010a
        /*09f6*/ 	.byte	0xff
	.zero		1


	//   ....[144]....
        /*09f8*/ 	.word	0x00009140
        /*09fc*/ 	.word	0x00000000
        /*0a00*/ 	.word	0x00000000
        /*0a04*/ 	.short	0x010a
        /*0a06*/ 	.byte	0xff
	.zero		1


	//   ....[145]....
        /*0a08*/ 	.word	0x000091a0
        /*0a0c*/ 	.word	0x00000000
        /*0a10*/ 	.word	0x00000000
        /*0a14*/ 	.short	0x010a
        /*0a16*/ 	.byte	0xff
	.zero		1


	//   ....[146]....
        /*0a18*/ 	.word	0x000091f0
        /*0a1c*/ 	.word	0x00000000
        /*0a20*/ 	.word	0x00000120
        /*0a24*/ 	.short	0x010a
        /*0a26*/ 	.byte	0xff
	.zero		1


	//   ....[147]....
        /*0a28*/ 	.word	0x00009240
        /*0a2c*/ 	.word	0x00000000
        /*0a30*/ 	.word	0x000000e0
        /*0a34*/ 	.short	0x010a
        /*0a36*/ 	.byte	0xff
	.zero		1


	//   ....[148]....
        /*0a38*/ 	.word	0x00009290
        /*0a3c*/ 	.word	0x00000049
        /*0a40*/ 	.word	0x00000140
        /*0a44*/ 	.short	0x010a
        /*0a46*/ 	.byte	0xff
	.zero		1


	//   ....[149]....
        /*0a48*/ 	.word	0x000092e0
        /*0a4c*/ 	.word	0x00000002
        /*0a50*/ 	.word	0x000000e0
        /*0a54*/ 	.short	0x010a
        /*0a56*/ 	.byte	0xff
	.zero		1


	//----- nvinfo : EIATTR_NUM_MBARRIERS
	.align		4
.L_47:
        /*0a58*/ 	.byte	0x03, 0x38
        /*0a5a*/ 	.short	0x0030


	//----- nvinfo : EIATTR_EXIT_INSTR_OFFSETS
	.align		4
        /*0a5c*/ 	.byte	0x04, 0x1c
        /*0a5e*/ 	.short	(.L_49 - .L_48)


	//   ....[0]....
.L_48:
        /*0a60*/ 	.word	0x000031d0


	//   ....[1]....
        /*0a64*/ 	.word	0x000036d0


	//   ....[2]....
        /*0a68*/ 	.word	0x00003730


	//   ....[3]....
        /*0a6c*/ 	.word	0x00004b60


	//   ....[4]....
        /*0a70*/ 	.word	0x000059e0


	//   ....[5]....
        /*0a74*/ 	.word	0x00005a20


	//   ....[6]....
        /*0a78*/ 	.word	0x00008520


	//   ....[7]....
        /*0a7c*/ 	.word	0x000085a0


	//   ....[8]....
        /*0a80*/ 	.word	0x000085d0


	//   ....[9]....
        /*0a84*/ 	.word	0x00008640


	//----- nvinfo : EIATTR_MAX_THREADS
	.align		4
.L_49:
        /*0a88*/ 	.byte	0x04, 0x05
        /*0a8a*/ 	.short	(.L_51 - .L_50)
.L_50:
        /*0a8c*/ 	.word	0x00000100
        /*0a90*/ 	.word	0x00000001
        /*0a94*/ 	.word	0x00000001


	//----- nvinfo : EIATTR_CRS_STACK_SIZE
	.align		4
.L_51:
        /*0a98*/ 	.byte	0x04, 0x1e
        /*0a9a*/ 	.short	(.L_53 - .L_52)
.L_52:
        /*0a9c*/ 	.word	0x00000000


	//----- nvinfo : EIATTR_CBANK_PARAM_SIZE
	.align		4
.L_53:
        /*0aa0*/ 	.byte	0x03, 0x19
        /*0aa2*/ 	.short	0x0c00


	//----- nvinfo : EIATTR_PARAM_CBANK
	.align		4
        /*0aa4*/ 	.byte	0x04, 0x0a
        /*0aa6*/ 	.short	(.L_55 - .L_54)
	.align		4
.L_54:
        /*0aa8*/ 	.word	index@(.nv.constant0._ZN7cutlass13device_kernelINS_4gemm6kernel13GemmUniversalIN4cute5tupleIJiiiiEEENS1_10collective13CollectiveMmaINS1_46MainloopSm100TmaUmmaWarpSpecializedBlockScaledILi14ELi2ELi2ENS5_IJNS4_1CILi1EEENSA_ILi2EEESB_EEEEENS5_IJNSA_ILi128EEENSA_ILi64EEESF_EEENS5_IJNS_12float_e2m1_tENS_13float_ue4m3_tEEEENS5_IJNS5_IJlSB_lEEENS4_6LayoutINS5_IJNS5_IJNS5_IJNSA_ILi32EEENSA_ILi4EEEEEEiEEENS5_IJNS5_IJNSA_ILi16EEESO_EEEiEEENS5_IJSB_iEEEEEENS5_IJST_NS5_IJNS5_IJNSA_ILi0EEESB_EEENSA_ILi512EEEEEENS5_IJSW_iEEEEEEEEEEESK_S13_NS4_8TiledMMAINS4_8MMA_AtomIJNS4_17SM100_MMA_MXF4_SSISI_SI_fSJ_Li128ELi64ELi16ELNS4_4UMMA5MajorE0ELS18_0ELNS17_7ScaleInE0ELS19_0EEEEEENSM_INS5_IJSB_SB_SB_EEENS5_IJSW_SW_SW_EEEEENS5_IJNS4_10UnderscoreES1F_S1F_EEEEENS5_IJNS4_23SM90_TMA_LOAD_MULTICASTES1I_EEENS5_IJNS4_14ComposedLayoutINS4_7SwizzleILi2ELi4ELi3EEENS4_18smem_ptr_flag_bitsILi4EEENSM_INS5_IJNSA_ILi8EEESF_EEENS5_IJSF_SB_EEEEEEENSM_INS5_IJNS5_IJNS5_IJSP_SB_EEESS_EEESB_NS5_IJSB_SC_EEEEEENS5_IJNS5_IJNS5_IJSS_SY_EEESX_EEESW_NS5_IJSO_SY_EEEEEEEEEEEvNS4_8identityENS5_IJNS4_13SM90_TMA_LOADES25_EEES23_vS24_EENS_8epilogue10collective18CollectiveEpilogueINS28_23Sm100TmaWarpSpecializedILi3ELi2ELi32ELb1ELb0EEEJSH_NS5_IJNSM_ISF_SB_EENSM_ISN_SB_EEEEENS_10bfloat16_tESL_S2G_SL_NS28_6fusion15FusionCallbacksIS2C_NS2H_17LinearCombinationIS2G_fS2G_fLNS_15FloatRoundStyleE2EEESH_S2F_JEEENS4_5SM1004TMEM4LOAD26SM100_TMEM_LOAD_32dp32b32xES25_NS1K_IS1M_NS1N_ILi16EEENSM_INS5_IJS1P_SN_EEENS5_IJSN_SB_EEEEEEENS4_39AutoVectorizingCopyWithAssumedAlignmentILi128EEENS4_14SM90_TMA_STOREES2V_S2X_S2X_EEEvvEEEEvNT_6ParamsE)
        /*0aac*/ 	.short	0x0380
        /*0aae*/ 	.short	0x0c00


	//----- nvinfo : EIATTR_SW_WAR
	.align		4
.L_55:
        /*0ab0*/ 	.byte	0x04, 0x36
        /*0ab2*/ 	.short	(.L_57 - .L_56)
.L_56:
        /*0ab4*/ 	.word	0x00000008
.L_57:


//--------------------- .nv.callgraph             --------------------------
	.section	.nv.callgraph,"",@"SHT_CUDA_CALLGRAPH"
	.align	4
	.sectionentsize	8
	.align		4
        /*0000*/ 	.word	0x00000000
	.align		4
        /*0004*/ 	.word	0xffffffff
	.align		4
        /*0008*/ 	.word	index@(_ZN7cutlass13device_kernelINS_4gemm6kernel13GemmUniversalIN4cute5tupleIJiiiiEEENS1_10collective13CollectiveMmaINS1_46MainloopSm100TmaUmmaWarpSpecializedBlockScaledILi14ELi2ELi2ENS5_IJNS4_1CILi1EEENSA_ILi2EEESB_EEEEENS5_IJNSA_ILi128EEENSA_ILi64EEESF_EEENS5_IJNS_12float_e2m1_tENS_13float_ue4m3_tEEEENS5_IJNS5_IJlSB_lEEENS4_6LayoutINS5_IJNS5_IJNS5_IJNSA_ILi32EEENSA_ILi4EEEEEEiEEENS5_IJNS5_IJNSA_ILi16EEESO_EEEiEEENS5_IJSB_iEEEEEENS5_IJST_NS5_IJNS5_IJNSA_ILi0EEESB_EEENSA_ILi512EEEEEENS5_IJSW_iEEEEEEEEEEESK_S13_NS4_8TiledMMAINS4_8MMA_AtomIJNS4_17SM100_MMA_MXF4_SSISI_SI_fSJ_Li128ELi64ELi16ELNS4_4UMMA5MajorE0ELS18_0ELNS17_7ScaleInE0ELS19_0EEEEEENSM_INS5_IJSB_SB_SB_EEENS5_IJSW_SW_SW_EEEEENS5_IJNS4_10UnderscoreES1F_S1F_EEEEENS5_IJNS4_23SM90_TMA_LOAD_MULTICASTES1I_EEENS5_IJNS4_14ComposedLayoutINS4_7SwizzleILi2ELi4ELi3EEENS4_18smem_ptr_flag_bitsILi4EEENSM_INS5_IJNSA_ILi8EEESF_EEENS5_IJSF_SB_EEEEEEENSM_INS5_IJNS5_IJNS5_IJSP_SB_EEESS_EEESB_NS5_IJSB_SC_EEEEEENS5_IJNS5_IJNS5_IJSS_SY_EEESX_EEESW_NS5_IJSO_SY_EEEEEEEEEEEvNS4_8identityENS5_IJNS4_13SM90_TMA_LOADES25_EEES23_vS24_EENS_8epilogue10collective18CollectiveEpilogueINS28_23Sm100TmaWarpSpecializedILi3ELi2ELi32ELb1ELb0EEEJSH_NS5_IJNSM_ISF_SB_EENSM_ISN_SB_EEEEENS_10bfloat16_tESL_S2G_SL_NS28_6fusion15FusionCallbacksIS2C_NS2H_17LinearCombinationIS2G_fS2G_fLNS_15FloatRoundStyleE2EEESH_S2F_JEEENS4_5SM1004TMEM4LOAD26SM100_TMEM_LOAD_32dp32b32xES25_NS1K_IS1M_NS1N_ILi16EEENSM_INS5_IJS1P_SN_EEENS5_IJSN_SB_EEEEEEENS4_39AutoVectorizingCopyWithAssumedAlignmentILi128EEENS4_14SM90_TMA_STOREES2V_S2X_S2X_EEEvvEEEEvNT_6ParamsE)
	.align		4
        /*000c*/ 	.word	index@(__assertfail)
	.align		4
        /*0010*/ 	.word	0x00000000
	.align		4
        /*0014*/ 	.word	0xfffffffe
	.align		4
        /*0018*/ 	.word	0x00000000
	.align		4
        /*001c*/ 	.word	0xfffffffd
	.align		4
        /*0020*/ 	.word	0x00000000
	.align		4
        /*0024*/ 	.word	0xfffffffc


//--------------------- .nv.constant4             --------------------------
	.section	.nv.constant4,"a",@progbits
	.align	8
	.align		8
.nv.constant4:
        /*0000*/ 	.dword	__assertfail
	.align		8
        /*0008*/ 	.dword	__unnamed_1
	.align		8
        /*0010*/ 	.dword	__unnamed_2
	.align		8
        /*0018*/ 	.dword	_ZN40_INTERNAL_1ebcfd17_4_k_cu_11555461_365354cuda3std3__45__cpo5beginE
	.align		8
        /*0020*/ 	.dword	_ZN40_INTERNAL_1ebcfd17_4_k_cu_11555461_365354cuda3std3__45__cpo3endE
	.align		8
        /*0028*/ 	.dword	_ZN40_INTERNAL_1ebcfd17_4_k_cu_11555461_365354cuda3std3__45__cpo6cbeginE
	.align		8
        /*0030*/ 	.dword	_ZN40_INTERNAL_1ebcfd17_4_k_cu_11555461_365354cuda3std3__45__cpo4cendE
	.align		8
        /*0038*/ 	.dword	_ZN40_INTERNAL_1ebcfd17_4_k_cu_11555461_365354cuda3std3__442_GLOBAL__N__1ebcfd17_4_k_cu_11555461_365356ignoreE
	.align		8
        /*0040*/ 	.dword	_ZN40_INTERNAL_1ebcfd17_4_k_cu_11555461_365354cuda3std3__419piecewise_constructE
	.align		8
        /*0048*/ 	.dword	_ZN40_INTERNAL_1ebcfd17_4_k_cu_11555461_365354cuda3std3__48in_placeE
	.align		8
        /*0050*/ 	.dword	_ZN40_INTERNAL_1ebcfd17_4_k_cu_11555461_365354cuda3std6ranges3__45__cpo4swapE
	.align		8
        /*0058*/ 	.dword	_ZN40_INTERNAL_1ebcfd17_4_k_cu_11555461_365354cuda3std6ranges3__45__cpo9iter_moveE
	.align		8
        /*0060*/ 	.dword	_ZN40_INTERNAL_1ebcfd17_4_k_cu_11555461_365354cute7productE
	.align		8
        /*0068*/ 	.dword	_ZN40_INTERNAL_1ebcfd17_4_k_cu_11555461_365354cute1_E
	.align		8
        /*0070*/ 	.dword	$str$25
	.align		8
        /*0078*/ 	.dword	$str$26
	.align		8
        /*0080*/ 	.dword	$str$29
	.align		8
        /*0088*/ 	.dword	$str$30


//--------------------- .text._ZN7cutlass13device_kernelINS_4gemm6kernel13GemmUniversalIN4cute5tupleIJiiiiEEENS1_10collective13CollectiveMmaINS1_46MainloopSm100TmaUmmaWarpSpecializedBlockScaledILi14ELi2ELi2ENS5_IJNS4_1CILi1EEENSA_ILi2EEESB_EEEEENS5_IJNSA_ILi128EEENSA_ILi64EEESF_EEENS5_IJNS_12float_e2m1_tENS_13float_ue4m3_tEEEENS5_IJNS5_IJlSB_lEEENS4_6LayoutINS5_IJNS5_IJNS5_IJNSA_ILi32EEENSA_ILi4EEEEEEiEEENS5_IJNS5_IJNSA_ILi16EEESO_EEEiEEENS5_IJSB_iEEEEEENS5_IJST_NS5_IJNS5_IJNSA_ILi0EEESB_EEENSA_ILi512EEEEEENS5_IJSW_iEEEEEEEEEEESK_S13_NS4_8TiledMMAINS4_8MMA_AtomIJNS4_17SM100_MMA_MXF4_SSISI_SI_fSJ_Li128ELi64ELi16ELNS4_4UMMA5MajorE0ELS18_0ELNS17_7ScaleInE0ELS19_0EEEEEENSM_INS5_IJSB_SB_SB_EEENS5_IJSW_SW_SW_EEEEENS5_IJNS4_10UnderscoreES1F_S1F_EEEEENS5_IJNS4_23SM90_TMA_LOAD_MULTICASTES1I_EEENS5_IJNS4_14ComposedLayoutINS4_7SwizzleILi2ELi4ELi3EEENS4_18smem_ptr_flag_bitsILi4EEENSM_INS5_IJNSA_ILi8EEESF_EEENS5_IJSF_SB_EEEEEEENSM_INS5_IJNS5_IJNS5_IJSP_SB_EEESS_EEESB_NS5_IJSB_SC_EEEEEENS5_IJNS5_IJNS5_IJSS_SY_EEESX_EEESW_NS5_IJSO_SY_EEEEEEEEEEEvNS4_8identityENS5_IJNS4_13SM90_TMA_LOADES25_EEES23_vS24_EENS_8epilogue10collective18CollectiveEpilogueINS28_23Sm100TmaWarpSpecializedILi3ELi2ELi32ELb1ELb0EEEJSH_NS5_IJNSM_ISF_SB_EENSM_ISN_SB_EEEEENS_10bfloat16_tESL_S2G_SL_NS28_6fusion15FusionCallbacksIS2C_NS2H_17LinearCombinationIS2G_fS2G_fLNS_15FloatRoundStyleE2EEESH_S2F_JEEENS4_5SM1004TMEM4LOAD26SM100_TMEM_LOAD_32dp32b32xES25_NS1K_IS1M_NS1N_ILi16EEENSM_INS5_IJS1P_SN_EEENS5_IJSN_SB_EEEEEEENS4_39AutoVectorizingCopyWithAssumedAlignmentILi128EEENS4_14SM90_TMA_STOREES2V_S2X_S2X_EEEvvEEEEvNT_6ParamsE --------------------------
	.section	.text._ZN7cutlass13device_kernelINS_4gemm6kernel13GemmUniversalIN4cute5tupleIJiiiiEEENS1_10collective13CollectiveMmaINS1_46MainloopSm100TmaUmmaWarpSpecializedBlockScaledILi14ELi2ELi2ENS5_IJNS4_1CILi1EEENSA_ILi2EEESB_EEEEENS5_IJNSA_ILi128EEENSA_ILi64EEESF_EEENS5_IJNS_12float_e2m1_tENS_13float_ue4m3_tEEEENS5_IJNS5_IJlSB_lEEENS4_6LayoutINS5_IJNS5_IJNS5_IJNSA_ILi32EEENSA_ILi4EEEEEEiEEENS5_IJNS5_IJNSA_ILi16EEESO_EEEiEEENS5_IJSB_iEEEEEENS5_IJST_NS5_IJNS5_IJNSA_ILi0EEESB_EEENSA_ILi512EEEEEENS5_IJSW_iEEEEEEEEEEESK_S13_NS4_8TiledMMAINS4_8MMA_AtomIJNS4_17SM100_MMA_MXF4_SSISI_SI_fSJ_Li128ELi64ELi16ELNS4_4UMMA5MajorE0ELS18_0ELNS17_7ScaleInE0ELS19_0EEEEEENSM_INS5_IJSB_SB_SB_EEENS5_IJSW_SW_SW_EEEEENS5_IJNS4_10UnderscoreES1F_S1F_EEEEENS5_IJNS4_23SM90_TMA_LOAD_MULTICASTES1I_EEENS5_IJNS4_14ComposedLayoutINS4_7SwizzleILi2ELi4ELi3EEENS4_18smem_ptr_flag_bitsILi4EEENSM_INS5_IJNSA_ILi8EEESF_EEENS5_IJSF_SB_EEEEEEENSM_INS5_IJNS5_IJNS5_IJSP_SB_EEESS_EEESB_NS5_IJSB_SC_EEEEEENS5_IJNS5_IJNS5_IJSS_SY_EEESX_EEESW_NS5_IJSO_SY_EEEEEEEEEEEvNS4_8identityENS5_IJNS4_13SM90_TMA_LOADES25_EEES23_vS24_EENS_8epilogue10collective18CollectiveEpilogueINS28_23Sm100TmaWarpSpecializedILi3ELi2ELi32ELb1ELb0EEEJSH_NS5_IJNSM_ISF_SB_EENSM_ISN_SB_EEEEENS_10bfloat16_tESL_S2G_SL_NS28_6fusion15FusionCallbacksIS2C_NS2H_17LinearCombinationIS2G_fS2G_fLNS_15FloatRoundStyleE2EEESH_S2F_JEEENS4_5SM1004TMEM4LOAD26SM100_TMEM_LOAD_32dp32b32xES25_NS1K_IS1M_NS1N_ILi16EEENSM_INS5_IJS1P_SN_EEENS5_IJSN_SB_EEEEEEENS4_39AutoVectorizingCopyWithAssumedAlignmentILi128EEENS4_14SM90_TMA_STOREES2V_S2X_S2X_EEEvvEEEEvNT_6ParamsE,"ax",@progbits
	.align	128
.text._ZN7cutlass13device_kernelINS_4gemm6kernel13GemmUniversalIN4cute5tupleIJiiiiEEENS1_10collective13CollectiveMmaINS1_46MainloopSm100TmaUmmaWarpSpecializedBlockScaledILi14ELi2ELi2ENS5_IJNS4_1CILi1EEENSA_ILi2EEESB_EEEEENS5_IJNSA_ILi128EEENSA_ILi64EEESF_EEENS5_IJNS_12float_e2m1_tENS_13float_ue4m3_tEEEENS5_IJNS5_IJlSB_lEEENS4_6LayoutINS5_IJNS5_IJNS5_IJNSA_ILi32EEENSA_ILi4EEEEEEiEEENS5_IJNS5_IJNSA_ILi16EEESO_EEEiEEENS5_IJSB_iEEEEEENS5_IJST_NS5_IJNS5_IJNSA_ILi0EEESB_EEENSA_ILi512EEEEEENS5_IJSW_iEEEEEEEEEEESK_S13_NS4_8TiledMMAINS4_8MMA_AtomIJNS4_17SM100_MMA_MXF4_SSISI_SI_fSJ_Li128ELi64ELi16ELNS4_4UMMA5MajorE0ELS18_0ELNS17_7ScaleInE0ELS19_0EEEEEENSM_INS5_IJSB_SB_SB_EEENS5_IJSW_SW_SW_EEEEENS5_IJNS4_10UnderscoreES1F_S1F_EEEEENS5_IJNS4_23SM90_TMA_LOAD_MULTICASTES1I_EEENS5_IJNS4_14ComposedLayoutINS4_7SwizzleILi2ELi4ELi3EEENS4_18smem_ptr_flag_bitsILi4EEENSM_INS5_IJNSA_ILi8EEESF_EEENS5_IJSF_SB_EEEEEEENSM_INS5_IJNS5_IJNS5_IJSP_SB_EEESS_EEESB_NS5_IJSB_SC_EEEEEENS5_IJNS5_IJNS5_IJSS_SY_EEESX_EEESW_NS5_IJSO_SY_EEEEEEEEEEEvNS4_8identityENS5_IJNS4_13SM90_TMA_LOADES25_EEES23_vS24_EENS_8epilogue10collective18CollectiveEpilogueINS28_23Sm100TmaWarpSpecializedILi3ELi2ELi32ELb1ELb0EEEJSH_NS5_IJNSM_ISF_SB_EENSM_ISN_SB_EEEEENS_10bfloat16_tESL_S2G_SL_NS28_6fusion15FusionCallbacksIS2C_NS2H_17LinearCombinationIS2G_fS2G_fLNS_15FloatRoundStyleE2EEESH_S2F_JEEENS4_5SM1004TMEM4LOAD26SM100_TMEM_LOAD_32dp32b32xES25_NS1K_IS1M_NS1N_ILi16EEENSM_INS5_IJS1P_SN_EEENS5_IJSN_SB_EEEEEEENS4_39AutoVectorizingCopyWithAssumedAlignmentILi128EEENS4_14SM90_TMA_STOREES2V_S2X_S2X_EEEvvEEEEvNT_6ParamsE:
        .type           _ZN7cutlass13device_kernelINS_4gemm6kernel13GemmUniversalIN4cute5tupleIJiiiiEEENS1_10collective13CollectiveMmaINS1_46MainloopSm100TmaUmmaWarpSpecializedBlockScaledILi14ELi2ELi2ENS5_IJNS4_1CILi1EEENSA_ILi2EEESB_EEEEENS5_IJNSA_ILi128EEENSA_ILi64EEESF_EEENS5_IJNS_12float_e2m1_tENS_13float_ue4m3_tEEEENS5_IJNS5_IJlSB_lEEENS4_6LayoutINS5_IJNS5_IJNS5_IJNSA_ILi32EEENSA_ILi4EEEEEEiEEENS5_IJNS5_IJNSA_ILi16EEESO_EEEiEEENS5_IJSB_iEEEEEENS5_IJST_NS5_IJNS5_IJNSA_ILi0EEESB_EEENSA_ILi512EEEEEENS5_IJSW_iEEEEEEEEEEESK_S13_NS4_8TiledMMAINS4_8MMA_AtomIJNS4_17SM100_MMA_MXF4_SSISI_SI_fSJ_Li128ELi64ELi16ELNS4_4UMMA5MajorE0ELS18_0ELNS17_7ScaleInE0ELS19_0EEEEEENSM_INS5_IJSB_SB_SB_EEENS5_IJSW_SW_SW_EEEEENS5_IJNS4_10UnderscoreES1F_S1F_EEEEENS5_IJNS4_23SM90_TMA_LOAD_MULTICASTES1I_EEENS5_IJNS4_14ComposedLayoutINS4_7SwizzleILi2ELi4ELi3EEENS4_18smem_ptr_flag_bitsILi4EEENSM_INS5_IJNSA_ILi8EEESF_EEENS5_IJSF_SB_EEEEEEENSM_INS5_IJNS5_IJNS5_IJSP_SB_EEESS_EEESB_NS5_IJSB_SC_EEEEEENS5_IJNS5_IJNS5_IJSS_SY_EEESX_EEESW_NS5_IJSO_SY_EEEEEEEEEEEvNS4_8identityENS5_IJNS4_13SM90_TMA_LOADES25_EEES23_vS24_EENS_8epilogue10collective18CollectiveEpilogueINS28_23Sm100TmaWarpSpecializedILi3ELi2ELi32ELb1ELb0EEEJSH_NS5_IJNSM_ISF_SB_EENSM_ISN_SB_EEEEENS_10bfloat16_tESL_S2G_SL_NS28_6fusion15FusionCallbacksIS2C_NS2H_17LinearCombinationIS2G_fS2G_fLNS_15FloatRoundStyleE2EEESH_S2F_JEEENS4_5SM1004TMEM4LOAD26SM100_TMEM_LOAD_32dp32b32xES25_NS1K_IS1M_NS1N_ILi16EEENSM_INS5_IJS1P_SN_EEENS5_IJSN_SB_EEEEEEENS4_39AutoVectorizingCopyWithAssumedAlignmentILi128EEENS4_14SM90_TMA_STOREES2V_S2X_S2X_EEEvvEEEEvNT_6ParamsE,@function
        .size           _ZN7cutlass13device_kernelINS_4gemm6kernel13GemmUniversalIN4cute5tupleIJiiiiEEENS1_10collective13CollectiveMmaINS1_46MainloopSm100TmaUmmaWarpSpecializedBlockScaledILi14ELi2ELi2ENS5_IJNS4_1CILi1EEENSA_ILi2EEESB_EEEEENS5_IJNSA_ILi128EEENSA_ILi64EEESF_EEENS5_IJNS_12float_e2m1_tENS_13float_ue4m3_tEEEENS5_IJNS5_IJlSB_lEEENS4_6LayoutINS5_IJNS5_IJNS5_IJNSA_ILi32EEENSA_ILi4EEEEEEiEEENS5_IJNS5_IJNSA_ILi16EEESO_EEEiEEENS5_IJSB_iEEEEEENS5_IJST_NS5_IJNS5_IJNSA_ILi0EEESB_EEENSA_ILi512EEEEEENS5_IJSW_iEEEEEEEEEEESK_S13_NS4_8TiledMMAINS4_8MMA_AtomIJNS4_17SM100_MMA_MXF4_SSISI_SI_fSJ_Li128ELi64ELi16ELNS4_4UMMA5MajorE0ELS18_0ELNS17_7ScaleInE0ELS19_0EEEEEENSM_INS5_IJSB_SB_SB_EEENS5_IJSW_SW_SW_EEEEENS5_IJNS4_10UnderscoreES1F_S1F_EEEEENS5_IJNS4_23SM90_TMA_LOAD_MULTICASTES1I_EEENS5_IJNS4_14ComposedLayoutINS4_7SwizzleILi2ELi4ELi3EEENS4_18smem_ptr_flag_bitsILi4EEENSM_INS5_IJNSA_ILi8EEESF_EEENS5_IJSF_SB_EEEEEEENSM_INS5_IJNS5_IJNS5_IJSP_SB_EEESS_EEESB_NS5_IJSB_SC_EEEEEENS5_IJNS5_IJNS5_IJSS_SY_EEESX_EEESW_NS5_IJSO_SY_EEEEEEEEEEEvNS4_8identityENS5_IJNS4_13SM90_TMA_LOADES25_EEES23_vS24_EENS_8epilogue10collective18CollectiveEpilogueINS28_23Sm100TmaWarpSpecializedILi3ELi2ELi32ELb1ELb0EEEJSH_NS5_IJNSM_ISF_SB_EENSM_ISN_SB_EEEEENS_10bfloat16_tESL_S2G_SL_NS28_6fusion15FusionCallbacksIS2C_NS2H_17LinearCombinationIS2G_fS2G_fLNS_15FloatRoundStyleE2EEESH_S2F_JEEENS4_5SM1004TMEM4LOAD26SM100_TMEM_LOAD_32dp32b32xES25_NS1K_IS1M_NS1N_ILi16EEENSM_INS5_IJS1P_SN_EEENS5_IJSN_SB_EEEEEEENS4_39AutoVectorizingCopyWithAssumedAlignmentILi128EEENS4_14SM90_TMA_STOREES2V_S2X_S2X_EEEvvEEEEvNT_6ParamsE,(.L_x_192 - _ZN7cutlass13device_kernelINS_4gemm6kernel13GemmUniversalIN4cute5tupleIJiiiiEEENS1_10collective13CollectiveMmaINS1_46MainloopSm100TmaUmmaWarpSpecializedBlockScaledILi14ELi2ELi2ENS5_IJNS4_1CILi1EEENSA_ILi2EEESB_EEEEENS5_IJNSA_ILi128EEENSA_ILi64EEESF_EEENS5_IJNS_12float_e2m1_tENS_13float_ue4m3_tEEEENS5_IJNS5_IJlSB_lEEENS4_6LayoutINS5_IJNS5_IJNS5_IJNSA_ILi32EEENSA_ILi4EEEEEEiEEENS5_IJNS5_IJNSA_ILi16EEESO_EEEiEEENS5_IJSB_iEEEEEENS5_IJST_NS5_IJNS5_IJNSA_ILi0EEESB_EEENSA_ILi512EEEEEENS5_IJSW_iEEEEEEEEEEESK_S13_NS4_8TiledMMAINS4_8MMA_AtomIJNS4_17SM100_MMA_MXF4_SSISI_SI_fSJ_Li128ELi64ELi16ELNS4_4UMMA5MajorE0ELS18_0ELNS17_7ScaleInE0ELS19_0EEEEEENSM_INS5_IJSB_SB_SB_EEENS5_IJSW_SW_SW_EEEEENS5_IJNS4_10UnderscoreES1F_S1F_EEEEENS5_IJNS4_23SM90_TMA_LOAD_MULTICASTES1I_EEENS5_IJNS4_14ComposedLayoutINS4_7SwizzleILi2ELi4ELi3EEENS4_18smem_ptr_flag_bitsILi4EEENSM_INS5_IJNSA_ILi8EEESF_EEENS5_IJSF_SB_EEEEEEENSM_INS5_IJNS5_IJNS5_IJSP_SB_EEESS_EEESB_NS5_IJSB_SC_EEEEEENS5_IJNS5_IJNS5_IJSS_SY_EEESX_EEESW_NS5_IJSO_SY_EEEEEEEEEEEvNS4_8identityENS5_IJNS4_13SM90_TMA_LOADES25_EEES23_vS24_EENS_8epilogue10collective18CollectiveEpilogueINS28_23Sm100TmaWarpSpecializedILi3ELi2ELi32ELb1ELb0EEEJSH_NS5_IJNSM_ISF_SB_EENSM_ISN_SB_EEEEENS_10bfloat16_tESL_S2G_SL_NS28_6fusion15FusionCallbacksIS2C_NS2H_17LinearCombinationIS2G_fS2G_fLNS_15FloatRoundStyleE2EEESH_S2F_JEEENS4_5SM1004TMEM4LOAD26SM100_TMEM_LOAD_32dp32b32xES25_NS1K_IS1M_NS1N_ILi16EEENSM_INS5_IJS1P_SN_EEENS5_IJSN_SB_EEEEEEENS4_39AutoVectorizingCopyWithAssumedAlignmentILi128EEENS4_14SM90_TMA_STOREES2V_S2X_S2X_EEEvvEEEEvNT_6ParamsE)
        .other          _ZN7cutlass13device_kernelINS_4gemm6kernel13GemmUniversalIN4cute5tupleIJiiiiEEENS1_10collective13CollectiveMmaINS1_46MainloopSm100TmaUmmaWarpSpecializedBlockScaledILi14ELi2ELi2ENS5_IJNS4_1CILi1EEENSA_ILi2EEESB_EEEEENS5_IJNSA_ILi128EEENSA_ILi64EEESF_EEENS5_IJNS_12float_e2m1_tENS_13float_ue4m3_tEEEENS5_IJNS5_IJlSB_lEEENS4_6LayoutINS5_IJNS5_IJNS5_IJNSA_ILi32EEENSA_ILi4EEEEEEiEEENS5_IJNS5_IJNSA_ILi16EEESO_EEEiEEENS5_IJSB_iEEEEEENS5_IJST_NS5_IJNS5_IJNSA_ILi0EEESB_EEENSA_ILi512EEEEEENS5_IJSW_iEEEEEEEEEEESK_S13_NS4_8TiledMMAINS4_8MMA_AtomIJNS4_17SM100_MMA_MXF4_SSISI_SI_fSJ_Li128ELi64ELi16ELNS4_4UMMA5MajorE0ELS18_0ELNS17_7ScaleInE0ELS19_0EEEEEENSM_INS5_IJSB_SB_SB_EEENS5_IJSW_SW_SW_EEEEENS5_IJNS4_10UnderscoreES1F_S1F_EEEEENS5_IJNS4_23SM90_TMA_LOAD_MULTICASTES1I_EEENS5_IJNS4_14ComposedLayoutINS4_7SwizzleILi2ELi4ELi3EEENS4_18smem_ptr_flag_bitsILi4EEENSM_INS5_IJNSA_ILi8EEESF_EEENS5_IJSF_SB_EEEEEEENSM_INS5_IJNS5_IJNS5_IJSP_SB_EEESS_EEESB_NS5_IJSB_SC_EEEEEENS5_IJNS5_IJNS5_IJSS_SY_EEESX_EEESW_NS5_IJSO_SY_EEEEEEEEEEEvNS4_8identityENS5_IJNS4_13SM90_TMA_LOADES25_EEES23_vS24_EENS_8epilogue10collective18CollectiveEpilogueINS28_23Sm100TmaWarpSpecializedILi3ELi2ELi32ELb1ELb0EEEJSH_NS5_IJNSM_ISF_SB_EENSM_ISN_SB_EEEEENS_10bfloat16_tESL_S2G_SL_NS28_6fusion15FusionCallbacksIS2C_NS2H_17LinearCombinationIS2G_fS2G_fLNS_15FloatRoundStyleE2EEESH_S2F_JEEENS4_5SM1004TMEM4LOAD26SM100_TMEM_LOAD_32dp32b32xES25_NS1K_IS1M_NS1N_ILi16EEENSM_INS5_IJS1P_SN_EEENS5_IJSN_SB_EEEEEEENS4_39AutoVectorizingCopyWithAssumedAlignmentILi128EEENS4_14SM90_TMA_STOREES2V_S2X_S2X_EEEvvEEEEvNT_6ParamsE,@"STO_CUDA_ENTRY STV_DEFAULT"
_ZN7cutlass13device_kernelINS_4gemm6kernel13GemmUniversalIN4cute5tupleIJiiiiEEENS1_10collective13CollectiveMmaINS1_46MainloopSm100TmaUmmaWarpSpecializedBlockScaledILi14ELi2ELi2ENS5_IJNS4_1CILi1EEENSA_ILi2EEESB_EEEEENS5_IJNSA_ILi128EEENSA_ILi64EEESF_EEENS5_IJNS_12float_e2m1_tENS_13float_ue4m3_tEEEENS5_IJNS5_IJlSB_lEEENS4_6LayoutINS5_IJNS5_IJNS5_IJNSA_ILi32EEENSA_ILi4EEEEEEiEEENS5_IJNS5_IJNSA_ILi16EEESO_EEEiEEENS5_IJSB_iEEEEEENS5_IJST_NS5_IJNS5_IJNSA_ILi0EEESB_EEENSA_ILi512EEEEEENS5_IJSW_iEEEEEEEEEEESK_S13_NS4_8TiledMMAINS4_8MMA_AtomIJNS4_17SM100_MMA_MXF4_SSISI_SI_fSJ_Li128ELi64ELi16ELNS4_4UMMA5MajorE0ELS18_0ELNS17_7ScaleInE0ELS19_0EEEEEENSM_INS5_IJSB_SB_SB_EEENS5_IJSW_SW_SW_EEEEENS5_IJNS4_10UnderscoreES1F_S1F_EEEEENS5_IJNS4_23SM90_TMA_LOAD_MULTICASTES1I_EEENS5_IJNS4_14ComposedLayoutINS4_7SwizzleILi2ELi4ELi3EEENS4_18smem_ptr_flag_bitsILi4EEENSM_INS5_IJNSA_ILi8EEESF_EEENS5_IJSF_SB_EEEEEEENSM_INS5_IJNS5_IJNS5_IJSP_SB_EEESS_EEESB_NS5_IJSB_SC_EEEEEENS5_IJNS5_IJNS5_IJSS_SY_EEESX_EEESW_NS5_IJSO_SY_EEEEEEEEEEEvNS4_8identityENS5_IJNS4_13SM90_TMA_LOADES25_EEES23_vS24_EENS_8epilogue10collective18CollectiveEpilogueINS28_23Sm100TmaWarpSpecializedILi3ELi2ELi32ELb1ELb0EEEJSH_NS5_IJNSM_ISF_SB_EENSM_ISN_SB_EEEEENS_10bfloat16_tESL_S2G_SL_NS28_6fusion15FusionCallbacksIS2C_NS2H_17LinearCombinationIS2G_fS2G_fLNS_15FloatRoundStyleE2EEESH_S2F_JEEENS4_5SM1004TMEM4LOAD26SM100_TMEM_LOAD_32dp32b32xES25_NS1K_IS1M_NS1N_ILi16EEENSM_INS5_IJS1P_SN_EEENS5_IJSN_SB_EEEEEEENS4_39AutoVectorizingCopyWithAssumedAlignmentILi128EEENS4_14SM90_TMA_STOREES2V_S2X_S2X_EEEvvEEEEvNT_6ParamsE:
[----:B------:R-:W1:Y:S01]  /*0000*/  LDC R1, c[0x0][0x37c] ;  /* 0x0000df00ff017b82 */ /* 0x000e620000000800 */
[----:B------:R-:W2:Y:S01]  /*0010*/  S2R R93, SR_TID.X ;  /* 0x00000000005d7919 */ /* 0x000ea20000002100 */
[----:B------:R-:W3:Y:S01]  /*0020*/  LDCU.64 UR4, c[0x0][0xc90] ;  /* 0x00019200ff0477ac */ /* 0x000ee20008000a00 */
[----:B------:R-:W-:Y:S02]  /*0030*/  PRMT R88, RZ, 0x7610, R88 ;  /* 0x00007610ff587816 */ /* 0x000fe40000000058 */
[----:B------:R-:W-:Y:S01]  /*0040*/  ELECT P5, URZ, PT ;  /* 0x0000000000ff782f */ /* 0x000fe200038a0000 */
[----:B------:R-:W4:Y:S01]  /*0050*/  LDCU.64 UR46, c[0x0][0x358] ;  /* 0x00006b00ff2e77ac */ /* 0x000f220008000a00 */
[----:B---3--:R-:W-:-:S04]  /*0060*/  UISETP.NE.U32.AND UP0, UPT, UR4, URZ, UPT ;  /* 0x000000ff0400728c */ /* 0x008fc8000bf05070 */
[----:B------:R-:W-:Y:S01]  /*0070*/  UISETP.NE.AND.EX UP0, UPT, UR5, URZ, UPT, UP0 ;  /* 0x000000ff0500728c */ /* 0x000fe2000bf05300 */
[----:B--2---:R-:W-:-:S05]  /*0080*/  SHF.R.U32.HI R92, RZ, 0x5, R93 ;  /* 0x00000005ff5c7819 */ /* 0x004fca000001165d */
[----:B------:R-:W2:Y:S02]  /*0090*/  SHFL.IDX PT, R0, R92, RZ, 0x1f ;  /* 0x00001fff5c007589 */ /* 0x000ea400000e0000 */
[----:B--2---:R-:W-:Y:S01]  /*00a0*/  R2UR UR7, R0 ;  /* 0x00000000000772ca */ /* 0x004fe200000e0000 */
[----:B-1--4-:R-:W-:-:S14]  /*00b0*/  BRA.U UP0, `(.L_x_0) ;  /* 0x00000001002c7547 */ /* 0x012fdc000b800000 */
[----:B------:R-:W1:Y:S02]  /*00c0*/  LDCU.64 UR8, c[0x0][0xc88] ;  /* 0x00019100ff0877ac */ /* 0x000e640008000a00 */
[----:B-1----:R-:W-:-:S04]  /*00d0*/  UISETP.NE.U32.AND UP0, UPT, UR8, URZ, UPT ;  /* 0x000000ff0800728c */ /* 0x002fc8000bf05070 */
[----:B------:R-:W-:-:S09]  /*00e0*/  UISETP.NE.AND.EX UP0, UPT, UR9, URZ, UPT, UP0 ;  /* 0x000000ff0900728c */ /* 0x000fd2000bf05300 */
[----:B------:R-:W-:Y:S05]  /*00f0*/  BRA.U !UP0, `(.L_x_1) ;  /* 0x0000000108107547 */ /* 0x000fea000b800000 */
[----:B------:R-:W1:Y:S02]  /*0100*/  LDC.64 R2, c[0x0][0xc88] ;  /* 0x00032200ff027b82 */ /* 0x000e640000000a00 */
[----:B-1----:R1:W5:Y:S01]  /*0110*/  LDG.E R49, desc[UR46][R2.64] ;  /* 0x0000002e02317981 */ /* 0x002362000c1e1900 */
[----:B------:R-:W-:Y:S01]  /*0120*/  HFMA2 R88, -RZ, RZ, 0, 5.9604644775390625e-08 ;  /* 0x00000001ff587431 */ /* 0x000fe200000001ff */
[----:B------:R-:W-:Y:S05]  /*0130*/  BRA `(.L_x_0) ;  /* 0x00000000000c7947 */ /* 0x000fea0003800000 */
.L_x_1:
[----:B------:R-:W1:Y:S01]  /*0140*/  LDCU UR6, c[0x0][0xc80] ;  /* 0x00019000ff0677ac */ /* 0x000e620008000800 */
[----:B------:R-:W-:Y:S01]  /*0150*/  HFMA2 R88, -RZ, RZ, 0, 5.9604644775390625e-08 ;  /* 0x00000001ff587431 */ /* 0x000fe200000001ff */
[----:B-1----:R-:W-:Y:S02]  /*0160*/  MOV R49, UR6 ;  /* 0x0000000600317c02 */ /* 0x002fe40008000f00 */
.L_x_0:
[----:B------:R-:W2:Y:S02]  /*0170*/  LDCU.64 UR8, c[0x0][0xcb0] ;  /* 0x00019600ff0877ac */ /* 0x000ea40008000a00 */
[----:B--2---:R-:W-:-:S04]  /*0180*/  UISETP.NE.U32.AND UP0, UPT, UR8, URZ, UPT ;  /* 0x000000ff0800728c */ /* 0x004fc8000bf05070 */
[----:B------:R-:W-:-:S09]  /*0190*/  UISETP.NE.AND.EX UP0, UPT, UR9, URZ, UPT, UP0 ;  /* 0x000000ff0900728c */ /* 0x000fd2000bf05300 */
[----:B------:R-:W-:Y:S05]  /*01a0*/  BRA.U UP0, `(.L_x_2) ;  /* 0x0000000100247547 */ /* 0x000fea000b800000 */
[----:B------:R-:W2:Y:S02]  /*01b0*/  LDCU.64 UR8, c[0x0][0xca8] ;  /* 0x00019500ff0877ac */ /* 0x000ea40008000a00 */
[----:B--2---:R-:W-:-:S04]  /*01c0*/  UISETP.NE.U32.AND UP0, UPT, UR8, URZ, UPT ;  /* 0x000000ff0800728c */ /* 0x004fc8000bf05070 */
[----:B------:R-:W-:-:S09]  /*01d0*/  UISETP.NE.AND.EX UP0, UPT, UR9, URZ, UPT, UP0 ;  /* 0x000000ff0900728c */ /* 0x000fd2000bf05300 */
[----:B------:R-:W-:Y:S05]  /*01e0*/  BRA.U !UP0, `(.L_x_3) ;  /* 0x00000001080c7547 */ /* 0x000fea000b800000 */
[----:B-1----:R-:W1:Y:S02]  /*01f0*/  LDC.64 R2, c[0x0][0xca8] ;  /* 0x00032a00ff027b82 */ /* 0x002e640000000a00 */
[----:B-1----:R2:W5:Y:S01]  /*0200*/  LDG.E R47, desc[UR46][R2.64] ;  /* 0x0000002e022f7981 */ /* 0x002562000c1e1900 */
[----:B------:R-:W-:Y:S05]  /*0210*/  BRA `(.L_x_2) ;  /* 0x0000000000087947 */ /* 0x000fea0003800000 */
.L_x_3:
[----:B------:R-:W2:Y:S02]  /*0220*/  LDCU UR6, c[0x0][0xca0] ;  /* 0x00019400ff0677ac */ /* 0x000ea40008000800 */
[----:B--2---:R-:W-:Y:S02]  /*0230*/  MOV R47, UR6 ;  /* 0x00000006002f7c02 */ /* 0x004fe40008000f00 */
.L_x_2:
[----:B------:R-:W-:Y:S01]  /*0240*/  IMAD.U32 R0, RZ, RZ, UR7 ;  /* 0x00000007ff007e24 */ /* 0x000fe2000f8e00ff */
[----:B------:R-:W-:Y:S04]  /*0250*/  BSSY.RECONVERGENT B0, `(.L_x_4) ;  /* 0x0000012000007945 */ /* 0x000fe80003800200 */
[C---:B------:R-:W-:Y:S02]  /*0260*/  ISETP.NE.OR P1, PT, R0.reuse, 0x1, !P5 ;  /* 0x000000010000780c */ /* 0x040fe40006f25670 */
[----:B------:R-:W-:-:S11]  /*0270*/  ISETP.NE.OR P0, PT, R0, 0x3, !P5 ;  /* 0x000000030000780c */ /* 0x000fd60006f05670 */
[----:B------:R-:W-:Y:S05]  /*0280*/  @P1 BRA `(.L_x_5) ;  /* 0x0000000000381947 */ /* 0x000fea0003800000 */
[----:B------:R-:W3:Y:S02]  /*0290*/  LDCU.64 UR8, c[0x0][0x348] ;  /* 0x00006900ff0877ac */ /* 0x000ee40008000a00 */
[----:B---3--:R-:W-:Y:S02]  /*02a0*/  UIADD3 UR14, UP3, UPT, UR8, 0x80, URZ ;  /* 0x00000080080e7890 */ /* 0x008fe4000ff7e0ff */
[----:B------:R-:W-:Y:S02]  /*02b0*/  UIADD3 UR12, UP2, UPT, UR8, 0x180, URZ ;  /* 0x00000180080c7890 */ /* 0x000fe4000ff5e0ff */
[----:B------:R-:W-:Y:S02]  /*02c0*/  UIADD3 UR10, UP1, UPT, UR8, 0x280, URZ ;  /* 0x00000280080a7890 */ /* 0x000fe4000ff3e0ff */
[----:B------:R-:W-:Y:S02]  /*02d0*/  UIADD3 UR8, UP0, UPT, UR8, 0x380, URZ ;  /* 0x0000038008087890 */ /* 0x000fe4000ff1e0ff */
[----:B------:R-:W-:-:S02]  /*02e0*/  UIADD3.X UR15, UPT, UPT, URZ, UR9, URZ, UP3, !UPT ;  /* 0x00000009ff0f7290 */ /* 0x000fc40009ffe4ff */
[----:B------:R-:W-:Y:S02]  /*02f0*/  UIADD3.X UR13, UPT, UPT, URZ, UR9, URZ, UP2, !UPT ;  /* 0x00000009ff0d7290 */ /* 0x000fe400097fe4ff */
[----:B------:R-:W-:Y:S02]  /*0300*/  UIADD3.X UR11, UPT, UPT, URZ, UR9, URZ, UP1, !UPT ;  /* 0x00000009ff0b7290 */ /* 0x000fe40008ffe4ff */
[----:B------:R-:W-:-:S03]  /*0310*/  UIADD3.X UR9, UPT, UPT, URZ, UR9, URZ, UP0, !UPT ;  /* 0x00000009ff097290 */ /* 0x000fc600087fe4ff */
[----:B------:R3:W-:Y:S02]  /*0320*/  UTMACCTL.PF [UR14] ;  /* 0x000000000e0079b9 */ /* 0x0007e40008040000 */
[----:B------:R3:W-:Y:S02]  /*0330*/  UTMACCTL.PF [UR12] ;  /* 0x000000000c0079b9 */ /* 0x0007e40008040000 */
[----:B------:R3:W-:Y:S02]  /*0340*/  UTMACCTL.PF [UR10] ;  /* 0x000000000a0079b9 */ /* 0x0007e40008040000 */
[----:B------:R3:W-:Y:S02]  /*0350*/  UTMACCTL.PF [UR8] ;  /* 0x00000000080079b9 */ /* 0x0007e40008040000 */
[----:B---3--:R-:W-:Y:S01]  /*0360*/  NOP ;  /* 0x0000000000007918 */ /* 0x008fe20000000000 */
.L_x_5:
[----:B------:R-:W-:Y:S05]  /*0370*/  BSYNC.RECONVERGENT B0 ;  /* 0x0000000000007941 */ /* 0x000fea0003800200 */
.L_x_4:
[----:B------:R-:W-:Y:S04]  /*0380*/  BSSY.RECONVERGENT B0, `(.L_x_6) ;  /* 0x000000a000007945 */ /* 0x000fe80003800200 */
[----:B------:R-:W-:Y:S05]  /*0390*/  @P0 BRA `(.L_x_7) ;  /* 0x0000000000200947 */ /* 0x000fea0003800000 */
[----:B------:R-:W3:Y:S02]  /*03a0*/  LDCU.64 UR8, c[0x0][0x348] ;  /* 0x00006900ff0877ac */ /* 0x000ee40008000a00 */
[----:B---3--:R-:W-:Y:S02]  /*03b0*/  UIADD3 UR10, UP1, UPT, UR8, 0x980, URZ ;  /* 0x00000980080a7890 */ /* 0x008fe4000ff3e0ff */
[----:B------:R-:W-:Y:S02]  /*03c0*/  UIADD3 UR8, UP0, UPT, UR8, 0xa80, URZ ;  /* 0x00000a8008087890 */ /* 0x000fe4000ff1e0ff */
[----:B------:R-:W-:Y:S02]  /*03d0*/  UIADD3.X UR11, UPT, UPT, URZ, UR9, URZ, UP1, !UPT ;  /* 0x00000009ff0b7290 */ /* 0x000fe40008ffe4ff */
[----:B------:R-:W-:-:S07]  /*03e0*/  UIADD3.X UR9, UPT, UPT, URZ, UR9, URZ, UP0, !UPT ;  /* 0x00000009ff097290 */ /* 0x000fce00087fe4ff */
[----:B------:R3:W-:Y:S02]  /*03f0*/  UTMACCTL.PF [UR10] ;  /* 0x000000000a0079b9 */ /* 0x0007e40008040000 */
[----:B------:R3:W-:Y:S02]  /*0400*/  UTMACCTL.PF [UR8] ;  /* 0x00000000080079b9 */ /* 0x0007e40008040000 */
[----:B---3--:R-:W-:Y:S01]  /*0410*/  NOP ;  /* 0x0000000000007918 */ /* 0x008fe20000000000 */
.L_x_7:
[----:B------:R-:W-:Y:S05]  /*0420*/  BSYNC.RECONVERGENT B0 ;  /* 0x0000000000007941 */ /* 0x000fea0003800200 */
.L_x_6:
[----:B------:R-:W3:Y:S01]  /*0430*/  LDCU.64 UR8, c[0x0][0xc88] ;  /* 0x00019100ff0877ac */ /* 0x000ee20008000a00 */
[----:B------:R-:W-:Y:S02]  /*0440*/  UISETP.EQ.U32.AND UP1, UPT, UR4, URZ, UPT ;  /* 0x000000ff0400728c */ /* 0x000fe4000bf22070 */
[----:B------:R-:W-:Y:S02]  /*0450*/  UPLOP3.LUT UP4, UPT, UPT, UPT, UPT, 0x80, 0x8 ;  /* 0x000000000008789c */ /* 0x000fe40003f8f070 */
[----:B---3--:R-:W-:-:S04]  /*0460*/  UISETP.NE.U32.AND UP0, UPT, UR8, URZ, UPT ;  /* 0x000000ff0800728c */ /* 0x008fc8000bf05070 */
[----:B------:R-:W-:-:S04]  /*0470*/  UISETP.NE.AND.EX UP0, UPT, UR9, URZ, UPT, UP0 ;  /* 0x000000ff0900728c */ /* 0x000fc8000bf05300 */
[----:B------:R-:W-:-:S04]  /*0480*/  UISETP.EQ.OR.EX UP2, UPT, UR5, URZ, !UP0, UP1 ;  /* 0x000000ff0500728c */ /* 0x000fc8000c742710 */
[----:B------:R-:W-:-:S05]  /*0490*/  UP2UR UR53, UPR, URZ, 0x4 ;  /* 0x00000004ff357883 */ /* 0x000fca0008000000 */
[----:B------:R-:W-:Y:S07]  /*04a0*/  BRA.U !UP2, `(.L_x_8) ;  /* 0x000000010a207547 */ /* 0x000fee000b800000 */
[----:B------:R-:W-:Y:S01]  /*04b0*/  UISETP.NE.U32.AND UP1, UPT, UR4, URZ, UPT ;  /* 0x000000ff0400728c */ /* 0x000fe2000bf25070 */
[----:B-----5:R-:W-:Y:S01]  /*04c0*/  FSETP.NEU.AND P0, PT, R49, RZ, PT ;  /* 0x000000ff3100720b */ /* 0x020fe20003f0d000 */
[----:B------:R-:W-:Y:S02]  /*04d0*/  USEL UR4, URZ, 0xffffffff, UP0 ;  /* 0xffffffffff047887 */ /* 0x000fe40008000000 */
[----:B------:R-:W-:-:S10]  /*04e0*/  UISETP.NE.AND.EX UP1, UPT, UR5, URZ, UPT, UP1 ;  /* 0x000000ff0500728c */ /* 0x000fd4000bf25310 */
[----:B------:R-:W-:Y:S01]  /*04f0*/  VOTEU.ANY UP0, P0 ;  /* 0x0000000000ff7886 */ /* 0x000fe20000000100 */
[----:B------:R-:W-:-:S04]  /*0500*/  @!UP1 USEL UR4, URZ, 0xffffffff, UP0 ;  /* 0xffffffffff049887 */ /* 0x000fc80008000000 */
[----:B------:R-:W-:-:S04]  /*0510*/  ULOP3.LUT UR4, UR4, 0x1, URZ, 0xc0, !UPT ;  /* 0x0000000104047892 */ /* 0x000fc8000f8ec0ff */
[----:B------:R-:W-:-:S11]  /*0520*/  UISETP.NE.U32.AND UP4, UPT, UR4, 0x1, UPT ;  /* 0x000000010400788c */ /* 0x000fd6000bf85070 */
.L_x_8:
[----:B-12---:R-:W1:Y:S01]  /*0530*/  SHFL.IDX PT, R2, R92, RZ, 0x1f ;  /* 0x00001fff5c027589 */ /* 0x006e6200000e0000 */
[----:B------:R-:W-:-:S04]  /*0540*/  UISETP.NE.AND UP0, UPT, UR7, 0x2, UPT ;  /* 0x000000020700788c */ /* 0x000fc8000bf05270 */
[----:B------:R-:W-:Y:S01]  /*0550*/  USEL UR15, URZ, 0x1, UP0 ;  /* 0x00000001ff0f7887 */ /* 0x000fe20008000000 */
[----:B-1----:R-:W-:-:S13]  /*0560*/  ISETP.NE.AND P0, PT, R2, RZ, PT ;  /* 0x000000ff0200720c */ /* 0x002fda0003f05270 */
[----:B------:R-:W-:Y:S05]  /*0570*/  @P0 BRA `(.L_x_9) ;  /* 0x0000000000b40947 */ /* 0x000fea0003800000 */
[----:B------:R-:W-:Y:S01]  /*0580*/  ELECT P0, URZ, PT ;  /* 0x0000000000ff782f */ /* 0x000fe20003800000 */
[----:B------:R-:W-:-:S12]  /*0590*/  BSSY.RECONVERGENT B0, `(.L_x_9) ;  /* 0x000002b000007945 */ /* 0x000fd80003800200 */
[----:B------:R-:W-:Y:S05]  /*05a0*/  @!P0 BRA `(.L_x_10) ;  /* 0x0000000000a48947 */ /* 0x000fea0003800000 */
[----:B------:R-:W1:Y:S01]  /*05b0*/  S2UR UR6, SR_CgaCtaId ;  /* 0x00000000000679c3 */ /* 0x000e620000008800 */
[----:B------:R-:W-:Y:S01]  /*05c0*/  UMOV UR8, 0x400 ;  /* 0x0000040000087882 */ /* 0x000fe20000000000 */
[----:B------:R-:W-:Y:S01]  /*05d0*/  UMOV UR5, 0x1 ;  /* 0x0000000100057882 */ /* 0x000fe20000000000 */
[----:B------:R-:W-:Y:S01]  /*05e0*/  UMOV UR4, 0x2 ;  /* 0x0000000200047882 */ /* 0x000fe20000000000 */
[----:B-1----:R-:W-:Y:S02]  /*05f0*/  ULEA UR6, UR6, UR8, 0x18 ;  /* 0x0000000806067291 */ /* 0x002fe4000f8ec0ff */
[----:B------:R-:W-:-:S04]  /*0600*/  UIADD3 UR8, UPT, UPT, -UR5, 0x100000, URZ ;  /* 0x0010000005087890 */ /* 0x000fc8000fffe1ff */
[----:B------:R-:W-:Y:S02]  /*0610*/  USHF.L.U32 UR9, UR8, 0xb, URZ ;  /* 0x0000000b08097899 */ /* 0x000fe400080006ff */
[----:B------:R-:W-:Y:S02]  /*0620*/  USHF.L.U32 UR8, UR8, 0x1, URZ ;  /* 0x0000000108087899 */ /* 0x000fe400080006ff */
[----:B------:R-:W-:-:S04]  /*0630*/  UIADD3 UR4, UPT, UPT, -UR4, 0x100000, URZ ;  /* 0x0010000004047890 */ /* 0x000fc8000fffe1ff */
[----:B------:R-:W-:Y:S02]  /*0640*/  USHF.L.U32 UR5, UR4, 0xb, URZ ;  /* 0x0000000b04057899 */ /* 0x000fe400080006ff */
[----:B------:R-:W-:Y:S01]  /*0650*/  USHF.L.U32 UR4, UR4, 0x1, URZ ;  /* 0x0000000104047899 */ /* 0x000fe200080006ff */
[----:B------:R-:W1:Y:S03]  /*0660*/  FENCE.VIEW.ASYNC.S ;  /* 0x00000000000073c6 */ /* 0x000e660000000000 */
[----:B-1----:R1:W2:Y:S08]  /*0670*/  SYNCS.EXCH.64 URZ, [UR6], UR8 ;  /* 0x0000000806ff75b2 */ /* 0x0022b00008000100 */
[----:B------:R1:W3:Y:S01]  /*0680*/  SYNCS.EXCH.64 URZ, [UR6+0x70], UR4 ;  /* 0x0000700406ff75b2 */ /* 0x0002e20008000100 */
[----:B------:R1:W4:Y:S01]  /*0690*/  SYNCS.EXCH.64 URZ, [UR6+0x8], UR8 ;  /* 0x0000080806ff75b2 */ /* 0x0003220008000100 */
[----:B------:R1:W1:Y:S01]  /*06a0*/  SYNCS.EXCH.64 URZ, [UR6+0x78], UR4 ;  /* 0x0000780406ff75b2 */ /* 0x0002620008000100 */
        /* <DEDUP_REMOVED lines=24> */
[----:B--234-:R-:W-:Y:S01]  /*0830*/  NOP ;  /* 0x0000000000007918 */ /* 0x01cfe20000000000 */
.L_x_10:
[----:B-1----:R-:W-:Y:S05]  /*0840*/  BSYNC.RECONVERGENT B0 ;  /* 0x0000000000007941 */ /* 0x002fea0003800200 */
.L_x_9:
[----:B------:R-:W1:Y:S01]  /*0850*/  SHFL.IDX PT, R2, R92, RZ, 0x1f ;  /* 0x00001fff5c027589 */ /* 0x000e6200000e0000 */
[----:B------:R-:W-:Y:S01]  /*0860*/  NOP ;  /* 0x0000000000007918 */ /* 0x000fe20000000000 */
[----:B-1----:R-:W-:-:S13]  /*0870*/  ISETP.NE.AND P0, PT, R2, 0x1, PT ;  /* 0x000000010200780c */ /* 0x002fda0003f05270 */
[----:B------:R-:W-:Y:S05]  /*0880*/  @P0 BRA `(.L_x_11) ;  /* 0x0000000000500947 */ /* 0x000fea0003800000 */
[----:B------:R-:W1:Y:S01]  /*0890*/  S2UR UR6, SR_CgaCtaId ;  /* 0x00000000000679c3 */ /* 0x000e620000008800 */
[----:B------:R-:W-:Y:S01]  /*08a0*/  UMOV UR8, 0x400 ;  /* 0x0000040000087882 */ /* 0x000fe20000000000 */
[----:B------:R-:W-:Y:S01]  /*08b0*/  UMOV UR5, 0x20 ;  /* 0x0000002000057882 */ /* 0x000fe20000000000 */
[----:B------:R-:W-:Y:S01]  /*08c0*/  UMOV UR4, 0x80 ;  /* 0x0000008000047882 */ /* 0x000fe20000000000 */
[----:B------:R-:W-:Y:S01]  /*08d0*/  ELECT P0, URZ, PT ;  /* 0x0000000000ff782f */ /* 0x000fe20003800000 */
        /* <DEDUP_REMOVED lines=8> */
[----:B-1----:R1:W2:Y:S08]  /*0960*/  SYNCS.EXCH.64 URZ, [UR6+0xe0], UR8 ;  /* 0x0000e00806ff75b2 */ /* 0x0022b00008000100 */
[----:B------:R1:W3:Y:S01]  /*0970*/  SYNCS.EXCH.64 URZ, [UR6+0xf8], UR4 ;  /* 0x0000f80406ff75b2 */ /* 0x0002e20008000100 */
[----:B------:R1:W4:Y:S01]  /*0980*/  SYNCS.EXCH.64 URZ, [UR6+0xe8], UR8 ;  /* 0x0000e80806ff75b2 */ /* 0x0003220008000100 */
[----:B------:R1:W1:Y:S01]  /*0990*/  SYNCS.EXCH.64 URZ, [UR6+0x100], UR4 ;  /* 0x0001000406ff75b2 */ /* 0x0002620008000100 */
[----:B------:R1:W1:Y:S01]  /*09a0*/  SYNCS.EXCH.64 URZ, [UR6+0xf0], UR8 ;  /* 0x0000f00806ff75b2 */ /* 0x0002620008000100 */
[----:B------:R1:W1:Y:S01]  /*09b0*/  SYNCS.EXCH.64 URZ, [UR6+0x108], UR4 ;  /* 0x0001080406ff75b2 */ /* 0x0002620008000100 */
[----:B------:R-:W-:Y:S01]  /*09c0*/  NOP ;  /* 0x0000000000007918 */ /* 0x000fe20000000000 */
.L_x_11:
[----:B------:R-:W2:Y:S01]  /*09d0*/  SHFL.IDX PT, R2, R92, RZ, 0x1f ;  /* 0x00001fff5c027589 */ /* 0x000ea200000e0000 */
[----:B------:R-:W-:Y:S01]  /*09e0*/  NOP ;  /* 0x0000000000007918 */ /* 0x000fe20000000000 */
[----:B--2---:R-:W-:-:S13]  /*09f0*/  ISETP.NE.AND P0, PT, R2, 0x3, PT ;  /* 0x000000030200780c */ /* 0x004fda0003f05270 */
[----:B------:R-:W-:Y:S05]  /*0a00*/  @P0 BRA `(.L_x_12) ;  /* 0x0000000000300947 */ /* 0x000fea0003800000 */
[----:B-1----:R-:W1:Y:S01]  /*0a10*/  S2UR UR5, SR_CgaCtaId ;  /* 0x00000000000579c3 */ /* 0x002e620000008800 */
[----:B------:R-:W-:Y:S01]  /*0a20*/  UMOV UR6, 0x400 ;  /* 0x0000040000067882 */ /* 0x000fe20000000000 */
[----:B------:R-:W-:Y:S01]  /*0a30*/  UMOV UR4, 0x20 ;  /* 0x0000002000047882 */ /* 0x000fe20000000000 */
[----:B------:R-:W-:Y:S01]  /*0a40*/  ELECT P0, URZ, PT ;  /* 0x0000000000ff782f */ /* 0x000fe20003800000 */
[----:B------:R-:W-:-:S04]  /*0a50*/  UIADD3 UR8, UPT, UPT, -UR4, 0x100000, URZ ;  /* 0x0010000004087890 */ /* 0x000fc8000fffe1ff */
[----:B------:R-:W-:Y:S02]  /*0a60*/  USHF.L.U32 UR9, UR8, 0xb, URZ ;  /* 0x0000000b08097899 */ /* 0x000fe400080006ff */
[----:B------:R-:W-:Y:S02]  /*0a70*/  USHF.L.U32 UR8, UR8, 0x1, URZ ;  /* 0x0000000108087899 */ /* 0x000fe400080006ff */
[----:B-1----:R-:W-:Y:S01]  /*0a80*/  ULEA UR5, UR5, UR6, 0x18 ;  /* 0x0000000605057291 */ /* 0x002fe2000f8ec0ff */
[----:B------:R-:W1:Y:S11]  /*0a90*/  FENCE.VIEW.ASYNC.S ;  /* 0x00000000000073c6 */ /* 0x000e760000000000 */
[----:B-1----:R2:W1:Y:S01]  /*0aa0*/  SYNCS.EXCH.64 URZ, [UR5+0x110], UR8 ;  /* 0x0001100805ff75b2 */ /* 0x0024620008000100 */
[----:B------:R2:W1:Y:S02]  /*0ab0*/  SYNCS.EXCH.64 URZ, [UR5+0x118], UR8 ;  /* 0x0001180805ff75b2 */ /* 0x0004640008000100 */
[----:B--2---:R-:W-:Y:S01]  /*0ac0*/  NOP ;  /* 0x0000000000007918 */ /* 0x004fe20000000000 */
.L_x_12:
[----:B------:R-:W2:Y:S01]  /*0ad0*/  SHFL.IDX PT, R2, R92, RZ, 0x1f ;  /* 0x00001fff5c027589 */ /* 0x000ea200000e0000 */
[----:B------:R-:W-:Y:S01]  /*0ae0*/  NOP ;  /* 0x0000000000007918 */ /* 0x000fe20000000000 */
[----:B--2---:R-:W-:-:S13]  /*0af0*/  ISETP.NE.AND P0, PT, R2, 0x4, PT ;  /* 0x000000040200780c */ /* 0x004fda0003f05270 */
[----:B------:R-:W-:Y:S05]  /*0b00*/  @P0 BRA `(.L_x_13) ;  /* 0x00000000004c0947 */ /* 0x000fea0003800000 */
[----:B-1----:R-:W1:Y:S01]  /*0b10*/  S2UR UR5, SR_CgaCtaId ;  /* 0x00000000000579c3 */ /* 0x002e620000008800 */
[----:B------:R-:W-:Y:S01]  /*0b20*/  UMOV UR8, 0x1e0 ;  /* 0x000001e000087882 */ /* 0x000fe20000000000 */
[----:B------:R-:W-:Y:S01]  /*0b30*/  UMOV UR6, 0x400 ;  /* 0x0000040000067882 */ /* 0x000fe20000000000 */
[----:B------:R-:W-:Y:S01]  /*0b40*/  USEL UR8, UR8, 0x1a0, UP4 ;  /* 0x000001a008087887 */ /* 0x000fe2000a000000 */
[----:B------:R-:W-:Y:S01]  /*0b50*/  UMOV UR4, 0x1 ;  /* 0x0000000100047882 */ /* 0x000fe20000000000 */
[----:B------:R-:W-:Y:S01]  /*0b60*/  ELECT P0, URZ, PT ;  /* 0x0000000000ff782f */ /* 0x000fe20003800000 */
[----:B------:R-:W-:-:S04]  /*0b70*/  UIADD3 UR10, UPT, UPT, -UR4, 0x100000, URZ ;  /* 0x00100000040a7890 */ /* 0x000fc8000fffe1ff */
[----:B------:R-:W-:Y:S02]  /*0b80*/  USHF.L.U32 UR11, UR10, 0xb, URZ ;  /* 0x0000000b0a0b7899 */ /* 0x000fe400080006ff */
[----:B------:R-:W-:Y:S02]  /*0b90*/  USHF.L.U32 UR10, UR10, 0x1, URZ ;  /* 0x000000010a0a7899 */ /* 0x000fe400080006ff */
[----:B------:R-:W-:-:S04]  /*0ba0*/  UIADD3 UR8, UPT, UPT, -UR8, 0x100000, URZ ;  /* 0x0010000008087890 */ /* 0x000fc8000fffe1ff */
[----:B------:R-:W-:Y:S02]  /*0bb0*/  USHF.L.U32 UR9, UR8, 0xb, URZ ;  /* 0x0000000b08097899 */ /* 0x000fe400080006ff */
[----:B------:R-:W-:Y:S02]  /*0bc0*/  USHF.L.U32 UR8, UR8, 0x1, URZ ;  /* 0x0000000108087899 */ /* 0x000fe400080006ff */
[----:B-1----:R-:W-:Y:S01]  /*0bd0*/  ULEA UR5, UR5, UR6, 0x18 ;  /* 0x0000000605057291 */ /* 0x002fe2000f8ec0ff */
[----:B------:R-:W1:Y:S11]  /*0be0*/  FENCE.VIEW.ASYNC.S ;  /* 0x00000000000073c6 */ /* 0x000e760000000000 */
[----:B-1----:R2:W1:Y:S01]  /*0bf0*/  SYNCS.EXCH.64 URZ, [UR5+0x120], UR10 ;  /* 0x0001200a05ff75b2 */ /* 0x0024620008000100 */
[----:B------:R2:W1:Y:S01]  /*0c00*/  SYNCS.EXCH.64 URZ, [UR5+0x130], UR8 ;  /* 0x0001300805ff75b2 */ /* 0x0004620008000100 */
[----:B------:R2:W1:Y:S01]  /*0c10*/  SYNCS.EXCH.64 URZ, [UR5+0x128], UR10 ;  /* 0x0001280a05ff75b2 */ /* 0x0004620008000100 */
[----:B------:R2:W1:Y:S02]  /*0c20*/  SYNCS.EXCH.64 URZ, [UR5+0x138], UR8 ;  /* 0x0001380805ff75b2 */ /* 0x0004640008000100 */
[----:B--2---:R-:W-:Y:S01]  /*0c30*/  NOP ;  /* 0x0000000000007918 */ /* 0x004fe20000000000 */
.L_x_13:
[----:B------:R-:W2:Y:S01]  /*0c40*/  SHFL.IDX PT, R2, R92, RZ, 0x1f ;  /* 0x00001fff5c027589 */ /* 0x000ea200000e0000 */
[----:B------:R-:W-:Y:S01]  /*0c50*/  NOP ;  /* 0x0000000000007918 */ /* 0x000fe20000000000 */
[----:B--2---:R-:W-:-:S13]  /*0c60*/  ISETP.NE.AND P0, PT, R2, 0x5, PT ;  /* 0x000000050200780c */ /* 0x004fda0003f05270 */
[----:B------:R-:W-:Y:S05]  /*0c70*/  @P0 BRA `(.L_x_14) ;  /* 0x0000000000480947 */ /* 0x000fea0003800000 */
[----:B-1----:R-:W1:Y:S01]  /*0c80*/  S2UR UR6, SR_CgaCtaId ;  /* 0x00000000000679c3 */ /* 0x002e620000008800 */
        /* <DEDUP_REMOVED lines=12> */
[----:B-1----:R2:W1:Y:S08]  /*0d50*/  SYNCS.EXCH.64 URZ, [UR6+0x140], UR8 ;  /* 0x0001400806ff75b2 */ /* 0x0024700008000100 */
[----:B------:R2:W1:Y:S01]  /*0d60*/  SYNCS.EXCH.64 URZ, [UR6+0x150], UR4 ;  /* 0x0001500406ff75b2 */ /* 0x0004620008000100 */
[----:B------:R2:W1:Y:S01]  /*0d70*/  SYNCS.EXCH.64 URZ, [UR6+0x148], UR8 ;  /* 0x0001480806ff75b2 */ /* 0x0004620008000100 */
[----:B------:R2:W1:Y:S02]  /*0d80*/  SYNCS.EXCH.64 URZ, [UR6+0x158], UR4 ;  /* 0x0001580406ff75b2 */ /* 0x0004640008000100 */
[----:B--2---:R-:W-:Y:S01]  /*0d90*/  NOP ;  /* 0x0000000000007918 */ /* 0x004fe20000000000 */
.L_x_14:
[----:B------:R-:W2:Y:S01]  /*0da0*/  SHFL.IDX PT, R2, R92, RZ, 0x1f ;  /* 0x00001fff5c027589 */ /* 0x000ea200000e0000 */
[----:B------:R-:W1:Y:S01]  /*0db0*/  S2UR UR37, SR_CgaCtaId ;  /* 0x00000000002579c3 */ /* 0x000e620000008800 */
[----:B------:R-:W-:Y:S01]  /*0dc0*/  NOP ;  /* 0x0000000000007918 */ /* 0x000fe20000000000 */
[----:B--2---:R-:W-:-:S13]  /*0dd0*/  ISETP.NE.AND P0, PT, R2, 0x3, PT ;  /* 0x000000030200780c */ /* 0x004fda0003f05270 */
[----:B-1----:R-:W-:Y:S05]  /*0de0*/  @P0 BRA `(.L_x_15) ;  /* 0x0000000000340947 */ /* 0x002fea0003800000 */
[----:B------:R-:W-:Y:S01]  /*0df0*/  UMOV UR5, 0x400 ;  /* 0x0000040000057882 */ /* 0x000fe20000000000 */
[----:B------:R-:W-:Y:S01]  /*0e00*/  UMOV UR4, 0x20 ;  /* 0x0000002000047882 */ /* 0x000fe20000000000 */
[----:B------:R-:W-:Y:S02]  /*0e10*/  ULEA UR5, UR37, UR5, 0x18 ;  /* 0x0000000525057291 */ /* 0x000fe4000f8ec0ff */
[----:B------:R-:W-:-:S04]  /*0e20*/  UIADD3 UR8, UPT, UPT, -UR4, 0x100000, URZ ;  /* 0x0010000004087890 */ /* 0x000fc8000fffe1ff */
[----:B------:R-:W-:Y:S02]  /*0e30*/  USHF.L.U32 UR9, UR8, 0xb, URZ ;  /* 0x0000000b08097899 */ /* 0x000fe400080006ff */
[----:B------:R-:W-:Y:S01]  /*0e40*/  USHF.L.U32 UR8, UR8, 0x1, URZ ;  /* 0x0000000108087899 */ /* 0x000fe200080006ff */
[----:B------:R-:W-:Y:S01]  /*0e50*/  ELECT P0, URZ, PT ;  /* 0x0000000000ff782f */ /* 0x000fe20003800000 */
[----:B------:R-:W1:Y:S10]  /*0e60*/  FENCE.VIEW.ASYNC.S ;  /* 0x00000000000073c6 */ /* 0x000e740000000000 */
[----:B-1----:R1:W2:Y:S01]  /*0e70*/  SYNCS.EXCH.64 URZ, [UR5+0x160], UR8 ;  /* 0x0001600805ff75b2 */ /* 0x0022a20008000100 */
[----:B------:R1:W1:Y:S01]  /*0e80*/  SYNCS.EXCH.64 URZ, [UR5+0x170], UR8 ;  /* 0x0001700805ff75b2 */ /* 0x0002620008000100 */
[----:B------:R1:W1:Y:S01]  /*0e90*/  SYNCS.EXCH.64 URZ, [UR5+0x168], UR8 ;  /* 0x0001680805ff75b2 */ /* 0x0002620008000100 */
[----:B------:R1:W1:Y:S01]  /*0ea0*/  SYNCS.EXCH.64 URZ, [UR5+0x178], UR8 ;  /* 0x0001780805ff75b2 */ /* 0x0002620008000100 */
[----:B------:R-:W-:Y:S01]  /*0eb0*/  NOP ;  /* 0x0000000000007918 */ /* 0x000fe20000000000 */
.L_x_15:
[----:B------:R-:W3:Y:S01]  /*0ec0*/  LDCU UR4, c[0x0][0x36c] ;  /* 0x00006d80ff0477ac */ /* 0x000ee20008000800 */
[----:B------:R-:W-:Y:S01]  /*0ed0*/  ISETP.NE.OR P5, PT, R0, 0x2, !P5 ;  /* 0x000000020000780c */ /* 0x000fe20006fa5670 */
[----:B------:R-:W-:Y:S01]  /*0ee0*/  NOP ;  /* 0x0000000000007918 */ /* 0x000fe20000000000 */
[----:B------:R-:W-:Y:S01]  /*0ef0*/  LOP3.LUT R10, R93, 0x1f, RZ, 0xc0, !PT ;  /* 0x0000001f5d0a7812 */ /* 0x000fe200078ec0ff */
[----:B------:R-:W-:Y:S02]  /*0f00*/  UISETP.NE.AND UP3, UPT, UR7, URZ, UPT ;  /* 0x000000ff0700728c */ /* 0x000fe4000bf65270 */
[----:B---3--:R-:W-:-:S09]  /*0f10*/  UISETP.EQ.U32.AND UP0, UPT, UR4, 0x1, UPT ;  /* 0x000000010400788c */ /* 0x008fd2000bf02070 */
[----:B------:R-:W-:Y:S05]  /*0f20*/  BRA.U !UP0, `(.L_x_16) ;  /* 0x0000000108087547 */ /* 0x000fea000b800000 */
[----:B-12-4-:R-:W-:Y:S01]  /*0f30*/  UCGABAR_ARV ;  /* 0x00000000000079c7 */ /* 0x016fe20008000000 */
[----:B------:R-:W-:Y:S05]  /*0f40*/  BRA `(.L_x_17) ;  /* 0x0000000000047947 */ /* 0x000fea0003800000 */
.L_x_16:
[----:B-12-4-:R-:W-:Y:S01]  /*0f50*/  NOP ;  /* 0x0000000000007918 */ /* 0x016fe20000000000 */
.L_x_17:
[----:B------:R-:W1:Y:S01]  /*0f60*/  S2UR UR20, SR_CTAID.X ;  /* 0x00000000001479c3 */ /* 0x000e620000002500 */
[----:B------:R-:W-:-:S05]  /*0f70*/  CS2R.32 R87, SR_CgaSize ;  /* 0x0000000000577805 */ /* 0x000fca0000008a00 */
[----:B------:R-:W-:-:S05]  /*0f80*/  IMAD R87, R87, -0xa0, RZ ;  /* 0xffffff6057577824 */ /* 0x000fca00078e02ff */
[----:B------:R-:W-:-:S14]  /*0f90*/  R2UR UR5, R87 ;  /* 0x00000000570572ca */ /* 0x000fdc00000e0000 */
[----:B------:R-:W2:Y:S01]  /*0fa0*/  LDCU UR5, c[0x0][UR5+0x2b0] ;  /* 0x00005600050577ac */ /* 0x000ea20008000800 */
[----:B------:R-:W-:Y:S02]  /*0fb0*/  PRMT R9, RZ, 0x7610, R9 ;  /* 0x00007610ff097816 */ /* 0x000fe40000000009 */
[----:B------:R-:W-:-:S05]  /*0fc0*/  CS2R.32 R87, SR_CgaSize ;  /* 0x0000000000577805 */ /* 0x000fca0000008a00 */
[----:B------:R-:W-:-:S05]  /*0fd0*/  IMAD R87, R87, -0xa0, RZ ;  /* 0xffffff6057577824 */ /* 0x000fca00078e02ff */
[----:B------:R-:W-:-:S14]  /*0fe0*/  R2UR UR4, R87 ;  /* 0x00000000570472ca */ /* 0x000fdc00000e0000 */
[----:B------:R-:W3:Y:S01]  /*0ff0*/  LDCU UR4, c[0x0][UR4+0x2b4] ;  /* 0x00005680040477ac */ /* 0x000ee20008000800 */
[----:B------:R-:W4:Y:S01]  /*1000*/  S2UR UR9, SR_CTAID.Y ;  /* 0x00000000000979c3 */ /* 0x000f220000002600 */
[----:B------:R-:W2:Y:S01]  /*1010*/  LDCU UR8, c[0x0][0xf30] ;  /* 0x0001e600ff0877ac */ /* 0x000ea20008000800 */
[----:B------:R-:W-:Y:S02]  /*1020*/  ULOP3.LUT UR6, UR37, 0x1, URZ, 0xc0, !UPT ;  /* 0x0000000125067892 */ /* 0x000fe4000f8ec0ff */
[----:B------:R-:W-:-:S04]  /*1030*/  UISETP.NE.AND UP1, UPT, UR7, 0x2, UPT ;  /* 0x000000020700788c */ /* 0x000fc8000bf25270 */
[----:B------:R-:W3:Y:S01]  /*1040*/  LDC R11, c[0x0][0xf24] ;  /* 0x0003c900ff0b7b82 */ /* 0x000ee20000000800 */
[----:B-1----:R-:W-:Y:S02]  /*1050*/  I2FP.F32.U32 R87, UR20 ;  /* 0x0000001400577c45 */ /* 0x002fe40008201000 */
[----:B------:R-:W-:-:S05]  /*1060*/  CS2R.32 R2, SR_CgaSize ;  /* 0x0000000000027805 */ /* 0x000fca0000008a00 */
[----:B------:R-:W-:-:S06]  /*1070*/  IMAD R2, R2, -0xa0, RZ ;  /* 0xffffff6002027824 */ /* 0x000fcc00078e02ff */
[----:B------:R-:W1:Y:S01]  /*1080*/  LDC R2, c[0x0][R2+0x2a0] ;  /* 0x0000a80002027b82 */ /* 0x000e620000000800 */
[----:B--2---:R-:W-:Y:S01]  /*1090*/  UISETP.NE.AND UP2, UPT, UR8, 0x1, UPT ;  /* 0x000000010800788c */ /* 0x004fe2000bf45270 */
[----:B------:R-:W-:Y:S01]  /*10a0*/  FMUL R87, R87, UR5 ;  /* 0x0000000557577c20 */ /* 0x000fe20008400000 */
[----:B------:R-:W-:Y:S01]  /*10b0*/  USHF.L.U32 UR5, UR37, 0xc, URZ ;  /* 0x0000000c25057899 */ /* 0x000fe200080006ff */
[----:B----4-:R-:W-:Y:S02]  /*10c0*/  I2FP.F32.U32 R86, UR9 ;  /* 0x0000000900567c45 */ /* 0x010fe40008201000 */
[----:B------:R-:W-:-:S05]  /*10d0*/  CS2R.32 R0, SR_CgaSize ;  /* 0x0000000000007805 */ /* 0x000fca0000008a00 */
[----:B------:R-:W-:-:S06]  /*10e0*/  IMAD R0, R0, -0xa0, RZ ;  /* 0xffffff6000007824 */ /* 0x000fcc00078e02ff */
[----:B------:R-:W2:Y:S01]  /*10f0*/  LDC R0, c[0x0][R0+0x2a4] ;  /* 0x0000a90000007b82 */ /* 0x000ea20000000800 */
[----:B------:R-:W-:Y:S01]  /*1100*/  MOV R24, UR9 ;  /* 0x0000000900187c02 */ /* 0x000fe20008000f00 */
[----:B------:R-:W4:Y:S01]  /*1110*/  F2I.U32.TRUNC.NTZ R87, R87 ;  /* 0x0000005700577305 */ /* 0x000f22000020f000 */
[----:B------:R-:W-:Y:S01]  /*1120*/  ULOP3.LUT UR5, UR5, 0x1000, URZ, 0xc0, !UPT ;  /* 0x0000100005057892 */ /* 0x000fe2000f8ec0ff */
[----:B---3--:R-:W-:Y:S01]  /*1130*/  FMUL R86, R86, UR4 ;  /* 0x0000000456567c20 */ /* 0x008fe20008400000 */
[----:B------:R-:W-:Y:S01]  /*1140*/  USHF.L.U32 UR4, UR37, 0x9, URZ ;  /* 0x0000000925047899 */ /* 0x000fe200080006ff */
[----:B------:R-:W-:Y:S02]  /*1150*/  ISETP.GE.AND P0, PT, R11, 0x1, PT ;  /* 0x000000010b00780c */ /* 0x000fe40003f06270 */
[----:B------:R-:W3:Y:S01]  /*1160*/  LDC R40, c[0x0][0xf24] ;  /* 0x0003c900ff287b82 */ /* 0x000ee20000000800 */
[----:B------:R-:W-:Y:S01]  /*1170*/  ULOP3.LUT UR4, UR4, 0x200, URZ, 0xc0, !UPT ;  /* 0x0000020004047892 */ /* 0x000fe2000f8ec0ff */
[----:B------:R-:W1:Y:S06]  /*1180*/  F2I.U32.TRUNC.NTZ R86, R86 ;  /* 0x0000005600567305 */ /* 0x000e6c000020f000 */
[----:B------:R-:W3:Y:S01]  /*1190*/  S2UR UR36, SR_CTAID.Z ;  /* 0x00000000002479c3 */ /* 0x000ee20000002700 */
[----:B----4-:R-:W-:-:S05]  /*11a0*/  IADD3 R87, PT, PT, -R87, RZ, RZ ;  /* 0x000000ff57577210 */ /* 0x010fca0007ffe1ff */
[----:B-1----:R-:W-:Y:S01]  /*11b0*/  IMAD R87, R2, R87, UR20 ;  /* 0x0000001402577e24 */ /* 0x002fe2000f8e0257 */
[----:B------:R-:W-:-:S05]  /*11c0*/  IADD3 R86, PT, PT, -R86, RZ, RZ ;  /* 0x000000ff56567210 */ /* 0x000fca0007ffe1ff */
[----:B--2---:R-:W-:Y:S01]  /*11d0*/  IMAD R86, R0, R86, UR9 ;  /* 0x0000000900567e24 */ /* 0x004fe2000f8e0256 */
[----:B------:R-:W-:Y:S06]  /*11e0*/  BRA.U UP3, `(.L_x_18) ;  /* 0x0000000103247547 */ /* 0x000fec000b800000 */
[C---:B------:R-:W-:Y:S02]  /*11f0*/  ISETP.NE.AND P2, PT, R86.reuse, 0x1, PT ;  /* 0x000000015600780c */ /* 0x040fe40003f45270 */
[----:B------:R-:W-:Y:S02]  /*1200*/  ISETP.NE.AND P1, PT, R86, RZ, PT ;  /* 0x000000ff5600720c */ /* 0x000fe40003f25270 */
[C---:B------:R-:W-:Y:S02]  /*1210*/  ISETP.NE.AND P3, PT, R87.reuse, RZ, PT ;  /* 0x000000ff5700720c */ /* 0x040fe40003f65270 */
[----:B------:R-:W-:Y:S02]  /*1220*/  SEL R0, RZ, 0x2, P2 ;  /* 0x00000002ff007807 */ /* 0x000fe40001000000 */
[----:B------:R-:W-:Y:S02]  /*1230*/  ISETP.EQ.OR P1, PT, R87, RZ, !P1 ;  /* 0x000000ff5700720c */ /* 0x000fe40004f22670 */
[----:B------:R-:W-:-:S02]  /*1240*/  SEL R0, R0, 0x2, P3 ;  /* 0x0000000200007807 */ /* 0x000fc40001800000 */
[----:B------:R-:W-:-:S05]  /*1250*/  SEL R2, RZ, 0x1, !P1 ;  /* 0x00000001ff027807 */ /* 0x000fca0004800000 */
[----:B------:R-:W-:-:S05]  /*1260*/  IMAD.IADD R0, R2, 0x1, R0 ;  /* 0x0000000102007824 */ /* 0x000fca00078e0200 */
[----:B------:R-:W-:Y:S02]  /*1270*/  PRMT R9, R0, 0x7610, R9 ;  /* 0x0000761000097816 */ /* 0x000fe40000000009 */
.L_x_18:
[----:B------:R-:W-:Y:S05]  /*1280*/  @!P0 BRA `(.L_x_19) ;  /* 0x0000000000c08947 */ /* 0x000fea0003800000 */
[----:B------:R-:W1:Y:S01]  /*1290*/  LDC.64 R4, c[0x0][0xf18] ;  /* 0x0003c600ff047b82 */ /* 0x000e620000000a00 */
[----:B------:R-:W-:-:S07]  /*12a0*/  ISETP.NE.AND P0, PT, R11, 0x1, PT ;  /* 0x000000010b00780c */ /* 0x000fce0003f05270 */
[----:B------:R-:W2:Y:S08]  /*12b0*/  LDC R8, c[0x0][0xf0c] ;  /* 0x0003c300ff087b82 */ /* 0x000eb00000000800 */
[----:B------:R-:W4:Y:S08]  /*12c0*/  LDC R13, c[0x0][0x370] ;  /* 0x0000dc00ff0d7b82 */ /* 0x000f300000000800 */
[----:B------:R-:W3:Y:S01]  /*12d0*/  LDC R12, c[0x0][0x374] ;  /* 0x0000dd00ff0c7b82 */ /* 0x000ee20000000800 */
[----:B-1----:R-:W-:-:S07]  /*12e0*/  ISETP.NE.AND P1, PT, R4, 0x1, PT ;  /* 0x000000010400780c */ /* 0x002fce0003f25270 */
[----:B------:R-:W4:Y:S01]  /*12f0*/  LDC.64 R6, c[0x0][0xf10] ;  /* 0x0003c400ff067b82 */ /* 0x000f220000000a00 */
[----:B--2---:R-:W-:-:S07]  /*1300*/  ISETP.NE.AND P2, PT, R8, 0x1, PT ;  /* 0x000000010800780c */ /* 0x004fce0003f45270 */
[----:B------:R-:W1:Y:S08]  /*1310*/  LDC R0, c[0x0][0xf20] ;  /* 0x0003c800ff007b82 */ /* 0x000e700000000800 */
[----:B------:R-:W2:Y:S01]  /*1320*/  LDC.64 R2, c[0x0][0xf28] ;  /* 0x0003ca00ff027b82 */ /* 0x000ea20000000a00 */
[----:B---3--:R-:W-:-:S04]  /*1330*/  IMAD.HI.U32 R14, R12, R5, RZ ;  /* 0x000000050c0e7227 */ /* 0x008fc800078e00ff */
[----:B----4-:R-:W-:-:S04]  /*1340*/  IMAD.HI.U32 R15, R13, R6, RZ ;  /* 0x000000060d0f7227 */ /* 0x010fc800078e00ff */
[----:B------:R-:W-:Y:S01]  /*1350*/  IMAD.HI.U32 R6, R6, UR20, RZ ;  /* 0x0000001406067c27 */ /* 0x000fe2000f8e00ff */
[----:B------:R-:W-:Y:S02]  /*1360*/  @P2 SHF.R.U32.HI R13, RZ, R7, R15 ;  /* 0x00000007ff0d2219 */ /* 0x000fe4000001160f */
[----:B-1----:R-:W-:Y:S01]  /*1370*/  @P1 SHF.R.U32.HI R12, RZ, R0, R14 ;  /* 0x00000000ff0c1219 */ /* 0x002fe2000001160e */
[----:B------:R-:W-:Y:S01]  /*1380*/  IMAD.HI.U32 R15, R24, R5, RZ ;  /* 0x00000005180f7227 */ /* 0x000fe200078e00ff */
[----:B------:R-:W-:-:S04]  /*1390*/  SHF.R.U32.HI R6, RZ, R7, R6 ;  /* 0x00000007ff067219 */ /* 0x000fc80000011606 */
[----:B------:R-:W-:Y:S01]  /*13a0*/  SHF.R.U32.HI R15, RZ, R0, R15 ;  /* 0x00000000ff0f7219 */ /* 0x000fe2000001160f */
[----:B------:R-:W-:Y:S02]  /*13b0*/  IMAD.U32 R0, RZ, RZ, UR20 ;  /* 0x00000014ff007e24 */ /* 0x000fe4000f8e00ff */
[----:B--2---:R-:W-:Y:S01]  /*13c0*/  IMAD.HI.U32 R14, R12, R2, RZ ;  /* 0x000000020c0e7227 */ /* 0x004fe200078e00ff */
[----:B------:R-:W-:Y:S02]  /*13d0*/  SEL R15, R24, R15, !P1 ;  /* 0x0000000f180f7207 */ /* 0x000fe40004800000 */
[----:B------:R-:W-:Y:S01]  /*13e0*/  SEL R0, R0, R6, !P2 ;  /* 0x0000000600007207 */ /* 0x000fe20005000000 */
[----:B------:R-:W-:Y:S01]  /*13f0*/  IMAD.HI.U32 R5, R13, R2, RZ ;  /* 0x000000020d057227 */ /* 0x000fe200078e00ff */
[----:B------:R-:W-:-:S04]  /*1400*/  @P0 SHF.R.U32.HI R12, RZ, R3, R14 ;  /* 0x00000003ff0c0219 */ /* 0x000fc8000001160e */
[----:B------:R-:W-:Y:S01]  /*1410*/  @P0 SHF.R.U32.HI R13, RZ, R3, R5 ;  /* 0x00000003ff0d0219 */ /* 0x000fe20000011605 */
[----:B------:R-:W-:-:S04]  /*1420*/  IMAD R12, R12, R11, RZ ;  /* 0x0000000b0c0c7224 */ /* 0x000fc800078e02ff */
[----:B------:R-:W-:Y:S01]  /*1430*/  IMAD R5, R13, R11, RZ ;  /* 0x0000000b0d057224 */ /* 0x000fe200078e02ff */
[----:B------:R-:W-:-:S04]  /*1440*/  ISETP.GE.AND P1, PT, R15, R12, PT ;  /* 0x0000000c0f00720c */ /* 0x000fc80003f26270 */
[----:B------:R-:W-:Y:S01]  /*1450*/  ISETP.GE.OR P1, PT, R0, R5, P1 ;  /* 0x000000050000720c */ /* 0x000fe20000f26670 */
[----:B------:R-:W-:-:S05]  /*1460*/  IMAD.HI.U32 R5, R15, R2, RZ ;  /* 0x000000020f057227 */ /* 0x000fca00078e00ff */
[----:B------:R-:W-:-:S04]  /*1470*/  SHF.R.U32.HI R5, RZ, R3, R5 ;  /* 0x00000003ff057219 */ /* 0x000fc80000011605 */
[----:B------:R-:W-:-:S03]  /*1480*/  SEL R5, R15, R5, !P0 ;  /* 0x000000050f057207 */ /* 0x000fc60004000000 */
[----:B------:R-:W-:-:S04]  /*1490*/  @!P1 IMAD.HI.U32 R6, R0, R2, RZ ;  /* 0x0000000200069227 */ /* 0x000fc800078e00ff */
[----:B------:R-:W-:Y:S01]  /*14a0*/  IMAD.MOV R2, RZ, RZ, -R5 ;  /* 0x000000ffff027224 */ /* 0x000fe200078e0a05 */
[----:B------:R-:W-:-:S03]  /*14b0*/  @!P1 SHF.R.U32.HI R3, RZ, R3, R6 ;  /* 0x00000003ff039219 */ /* 0x000fc60000011606 */
[----:B------:R-:W-:Y:S01]  /*14c0*/  IMAD R2, R11, R2, R15 ;  /* 0x000000020b027224 */ /* 0x000fe200078e020f */
[----:B------:R-:W-:-:S04]  /*14d0*/  @!P1 SEL R3, R0, R3, !P0 ;  /* 0x0000000300039207 */ /* 0x000fc80004000000 */
[----:B------:R-:W-:Y:S01]  /*14e0*/  @!P1 IADD3 R5, PT, PT, R5, -R3, RZ ;  /* 0x8000000305059210 */ /* 0x000fe20007ffe0ff */
[----:B------:R-:W-:Y:S01]  /*14f0*/  @!P1 IMAD R13, R2, R13, R3 ;  /* 0x0000000d020d9224 */ /* 0x000fe200078e0203 */
[----:B------:R-:W-:Y:S01]  /*1500*/  IADD3 R2, PT, PT, -R15, RZ, RZ ;  /* 0x000000ff0f027210 */ /* 0x000fe20007ffe1ff */
[--C-:B------:R-:W-:Y:S02]  /*1510*/  IMAD.MOV R3, RZ, RZ, -R0.reuse ;  /* 0x000000ffff037224 */ /* 0x100fe400078e0a00 */
[----:B------:R-:W-:Y:S01]  /*1520*/  @!P1 IMAD R15, R5, R11, R0 ;  /* 0x0000000b050f9224 */ /* 0x000fe200078e0200 */
[----:B------:R-:W-:Y:S01]  /*1530*/  @!P1 MOV R0, R13 ;  /* 0x0000000d00009202 */ /* 0x000fe20000000f00 */
[----:B------:R-:W-:Y:S02]  /*1540*/  IMAD R3, R8, R3, UR20 ;  /* 0x0000001408037e24 */ /* 0x000fe4000f8e0203 */
[----:B------:R-:W-:Y:S02]  /*1550*/  IMAD R2, R4, R2, R24 ;  /* 0x0000000204027224 */ /* 0x000fe400078e0218 */
[----:B------:R-:W-:-:S02]  /*1560*/  IMAD R3, R0, R8, R3 ;  /* 0x0000000800037224 */ /* 0x000fc400078e0203 */
[----:B------:R-:W-:-:S03]  /*1570*/  IMAD R24, R15, R4, R2 ;  /* 0x000000040f187224 */ /* 0x000fc600078e0202 */
[----:B------:R-:W-:-:S15]  /*1580*/  R2UR UR20, R3 ;  /* 0x00000000031472ca */ /* 0x000fde00000e0000 */
.L_x_19:
[----:B------:R-:W-:Y:S05]  /*1590*/  BRA.U UP2, `(.L_x_20) ;  /* 0x0000000102487547 */ /* 0x000fea000b800000 */
[----:B------:R-:W1:Y:S08]  /*15a0*/  LDC.64 R2, c[0x0][0xf18] ;  /* 0x0003c600ff027b82 */ /* 0x000e700000000a00 */
[----:B------:R-:W2:Y:S08]  /*15b0*/  LDC.64 R4, c[0x0][0xf10] ;  /* 0x0003c400ff047b82 */ /* 0x000eb00000000a00 */
[----:B------:R-:W4:Y:S08]  /*15c0*/  LDC R0, c[0x0][0xf20] ;  /* 0x0003c800ff007b82 */ /* 0x000f300000000800 */
[----:B------:R-:W3:Y:S01]  /*15d0*/  LDC R6, c[0x0][0xf0c] ;  /* 0x0003c300ff067b82 */ /* 0x000ee20000000800 */
[----:B-1----:R-:W-:Y:S01]  /*15e0*/  IMAD.HI.U32 R3, R24, R3, RZ ;  /* 0x0000000318037227 */ /* 0x002fe200078e00ff */
[----:B------:R-:W-:-:S03]  /*15f0*/  ISETP.NE.AND P0, PT, R2, 0x1, PT ;  /* 0x000000010200780c */ /* 0x000fc60003f05270 */
[----:B--2---:R-:W-:-:S05]  /*1600*/  IMAD.HI.U32 R4, R4, UR20, RZ ;  /* 0x0000001404047c27 */ /* 0x004fca000f8e00ff */
[----:B------:R-:W-:Y:S02]  /*1610*/  SHF.R.U32.HI R4, RZ, R5, R4 ;  /* 0x00000005ff047219 */ /* 0x000fe40000011604 */
[----:B----4-:R-:W-:Y:S01]  /*1620*/  SHF.R.U32.HI R3, RZ, R0, R3 ;  /* 0x00000000ff037219 */ /* 0x010fe20000011603 */
[----:B------:R-:W-:-:S03]  /*1630*/  IMAD.U32 R0, RZ, RZ, UR20 ;  /* 0x00000014ff007e24 */ /* 0x000fc6000f8e00ff */
[----:B------:R-:W-:Y:S02]  /*1640*/  SEL R3, R24, R3, !P0 ;  /* 0x0000000318037207 */ /* 0x000fe40004000000 */
[----:B---3--:R-:W-:-:S04]  /*1650*/  ISETP.NE.AND P1, PT, R6, 0x1, PT ;  /* 0x000000010600780c */ /* 0x008fc80003f25270 */
[----:B------:R-:W-:-:S05]  /*1660*/  SEL R0, R0, R4, !P1 ;  /* 0x0000000400007207 */ /* 0x000fca0004800000 */
[----:B------:R-:W-:Y:S02]  /*1670*/  IMAD.IADD R4, R3, 0x1, -R0 ;  /* 0x0000000103047824 */ /* 0x000fe400078e0a00 */
[----:B------:R-:W-:Y:S02]  /*1680*/  IMAD.IADD R0, R0, 0x1, -R3 ;  /* 0x0000000100007824 */ /* 0x000fe400078e0a03 */
[----:B------:R-:W-:Y:S02]  /*1690*/  IMAD R4, R4, R6, UR20 ;  /* 0x0000001404047e24 */ /* 0x000fe4000f8e0206 */
[----:B------:R-:W-:-:S03]  /*16a0*/  IMAD R24, R0, R2, R24 ;  /* 0x0000000200187224 */ /* 0x000fc600078e0218 */
[----:B------:R-:W-:-:S15]  /*16b0*/  R2UR UR20, R4 ;  /* 0x00000000041472ca */ /* 0x000fde00000e0000 */
.L_x_20:
[----:B------:R-:W-:Y:S05]  /*16c0*/  BRA.U !UP0, `(.L_x_21) ;  /* 0x00000001080c7547 */ /* 0x000fea000b800000 */
[----:B------:R-:W-:Y:S01]  /*16d0*/  UCGABAR_WAIT ;  /* 0x0000000000007dc7 */ /* 0x000fe20008000000 */
[----:B------:R-:W-:Y:S01]  /*16e0*/  CCTL.IVALL ;  /* 0x00000000ff00798f */ /* 0x000fe20002000000 */
[----:B------:R-:W-:Y:S05]  /*16f0*/  BRA `(.L_x_22) ;  /* 0x0000000000047947 */ /* 0x000fea0003800000 */
.L_x_21:
[----:B------:R-:W-:Y:S06]  /*1700*/  BAR.SYNC.DEFER_BLOCKING 0x0 ;  /* 0x0000000000007b1d */ /* 0x000fec0000010000 */
.L_x_22:
[----:B------:R-:W-:Y:S05]  /*1710*/  BRA.U UP1, `(.L_x_23) ;  /* 0x0000001901b47547 */ /* 0x000fea000b800000 */
[----:B------:R-:W1:Y:S01]  /*1720*/  LDCU UR29, c[0x0][0x38c] ;  /* 0x00007180ff1d77ac */ /* 0x000e620008000800 */
[----:B------:R-:W2:Y:S01]  /*1730*/  LDC R8, c[0x0][0x370] ;  /* 0x0000dc00ff087b82 */ /* 0x000ea20000000800 */
[----:B------:R-:W-:Y:S01]  /*1740*/  PLOP3.LUT P1, PT, PT, PT, UP4, 0x80, 0x8 ;  /* 0x000000000008781c */ /* 0x000fe20003f2f048 */
[----:B------:R-:W-:Y:S01]  /*1750*/  IMAD.MOV.U32 R15, RZ, RZ, 0x1 ;  /* 0x00000001ff0f7424 */ /* 0x000fe200078e00ff */
[----:B------:R-:W-:Y:S01]  /*1760*/  ISETP.EQ.OR P4, PT, R10, RZ, P5 ;  /* 0x000000ff0a00720c */ /* 0x000fe20002f82670 */
[----:B------:R-:W-:Y:S01]  /*1770*/  IMAD.MOV.U32 R14, RZ, RZ, RZ ;  /* 0x000000ffff0e7224 */ /* 0x000fe200078e00ff */
[----:B------:R-:W-:Y:S02]  /*1780*/  PLOP3.LUT P1, PT, P1, PT, PT, 0x8, 0x80 ;  /* 0x000000000080781c */ /* 0x000fe40000f2e170 */
[----:B------:R-:W-:Y:S01]  /*1790*/  CS2R R12, SRZ ;  /* 0x00000000000c7805 */ /* 0x000fe2000001ff00 */
[----:B------:R-:W-:Y:S01]  /*17a0*/  IMAD.MOV.U32 R11, RZ, RZ, 0x1 ;  /* 0x00000001ff0b7424 */ /* 0x000fe200078e00ff */
[----:B------:R-:W4:Y:S01]  /*17b0*/  LDC R0, c[0x0][0x374] ;  /* 0x0000dd00ff007b82 */ /* 0x000f220000000800 */
[----:B------:R-:W2:Y:S01]  /*17c0*/  LDCU.64 UR38, c[0x0][0x348] ;  /* 0x00006900ff2677ac */ /* 0x000ea20008000a00 */
[----:B------:R-:W-:Y:S01]  /*17d0*/  UMOV UR22, URZ ;  /* 0x000000ff00167c82 */ /* 0x000fe20008000000 */
[----:B-1----:R-:W-:-:S04]  /*17e0*/  UIADD3 UR8, UPT, UPT, UR29, 0x7f, URZ ;  /* 0x0000007f1d087890 */ /* 0x002fc8000fffe0ff */
[----:B------:R-:W-:-:S04]  /*17f0*/  USHF.R.S32.HI UR31, URZ, 0x1f, UR8 ;  /* 0x0000001fff1f7899 */ /* 0x000fc80008011408 */
[----:B------:R-:W-:Y:S02]  /*1800*/  ULEA.HI UR31, UR31, UR8, URZ, 0x7 ;  /* 0x000000081f1f7291 */ /* 0x000fe4000f8f38ff */
[----:B------:R-:W-:Y:S02]  /*1810*/  UIADD3 UR8, UPT, UPT, UR29, -0x1, URZ ;  /* 0xffffffff1d087890 */ /* 0x000fe4000fffe0ff */
[----:B------:R-:W-:Y:S02]  /*1820*/  USHF.R.S32.HI UR31, URZ, 0x7, UR31 ;  /* 0x00000007ff1f7899 */ /* 0x000fe4000801141f */
[----:B------:R-:W-:Y:S02]  /*1830*/  UISETP.GE.U32.AND UP1, UPT, UR8, -0xff, UPT ;  /* 0xffffff010800788c */ /* 0x000fe4000bf26070 */
[----:B------:R-:W-:Y:S02]  /*1840*/  UISETP.LT.U32.AND UP0, UPT, UR31, 0xe, UPT ;  /* 0x0000000e1f00788c */ /* 0x000fe4000bf01070 */
[----:B------:R-:W-:-:S02]  /*1850*/  UIADD3 UR29, UPT, UPT, UR29, 0xfe, URZ ;  /* 0x000000fe1d1d7890 */ /* 0x000fc4000fffe0ff */
[----:B------:R-:W-:Y:S02]  /*1860*/  USEL UR30, UR31, 0xe, UP0 ;  /* 0x0000000e1f1e7887 */ /* 0x000fe40008000000 */
[----:B------:R-:W-:Y:S02]  /*1870*/  UISETP.NE.AND UP0, UPT, UR7, URZ, UPT ;  /* 0x000000ff0700728c */ /* 0x000fe4000bf05270 */
[----:B------:R-:W-:Y:S02]  /*1880*/  UIADD3 UR14, UPT, UPT, UR30, -0x1, URZ ;  /* 0xffffffff1e0e7890 */ /* 0x000fe4000fffe0ff */
[----:B------:R-:W-:Y:S02]  /*1890*/  @UP1 UIADD3 UR14, UPT, UPT, UR30, URZ, URZ ;  /* 0x000000ff1e0e1290 */ /* 0x000fe4000fffe0ff */
[----:B------:R-:W-:Y:S02]  /*18a0*/  USEL UR15, UR15, 0x2, UP0 ;  /* 0x000000020f0f7887 */ /* 0x000fe40008000000 */
[----:B------:R-:W-:-:S02]  /*18b0*/  UIADD3 UR23, UPT, UPT, UR31, -UR30, URZ ;  /* 0x8000001e1f177290 */ /* 0x000fc4000fffe0ff */
[----:B--2---:R-:W-:-:S12]  /*18c0*/  UIADD3 UR14, UPT, UPT, UR14, 0x1, URZ ;  /* 0x000000010e0e7890 */ /* 0x004fd8000fffe0ff */
.L_x_47:
[----:B------:R-:W-:Y:S01]  /*18d0*/  UISETP.NE.AND UP0, UPT, UR37, URZ, UPT ;  /* 0x000000ff2500728c */ /* 0x000fe2000bf05270 */
[----:B------:R-:W1:Y:S08]  /*18e0*/  S2UR UR37, SR_CgaCtaId ;  /* 0x00000000002579c3 */ /* 0x000e700000008800 */
[----:B------:R-:W-:Y:S05]  /*18f0*/  BRA.U UP0, `(.L_x_24) ;  /* 0x0000000100347547 */ /* 0x000fea000b800000 */
[----:B------:R-:W2:Y:S01]  /*1900*/  S2R R2, SR_CgaCtaId ;  /* 0x0000000000027919 */ /* 0x000ea20000008800 */
[----:B------:R-:W-:-:S04]  /*1910*/  MOV R3, 0x400 ;  /* 0x0000040000037802 */ /* 0x000fc80000000f00 */
[----:B--2---:R-:W-:Y:S02]  /*1920*/  LEA R2, R2, R3, 0x18 ;  /* 0x0000000302027211 */ /* 0x004fe400078ec0ff */
[----:B------:R-:W-:-:S03]  /*1930*/  SHF.L.U32 R3, R11, 0x1f, RZ ;  /* 0x0000001f0b037819 */ /* 0x000fc600000006ff */
[----:B------:R-:W-:-:S04]  /*1940*/  IMAD R2, R12, 0x8, R2 ;  /* 0x000000080c027824 */ /* 0x000fc800078e0202 */
[----:B------:R-:W2:Y:S02]  /*1950*/  SYNCS.PHASECHK.TRANS64.TRYWAIT P0, [R2+URZ+0x170], R3 ;  /* 0x00017003020075a7 */ /* 0x000ea400080011ff */
[----:B--2---:R-:W-:Y:S05]  /*1960*/  @!P0 BRA `(.L_x_25) ;  /* 0x0000006c00388947 */ /* 0x004fea0003800000 */
.L_x_137:
[----:B------:R-:W-:Y:S01]  /*1970*/  VIADD R12, R12, 0x1 ;  /* 0x000000010c0c7836 */ /* 0x000fe20000000000 */
[----:B------:R2:W-:Y:S04]  /*1980*/  SYNCS.ARRIVE.TRANS64.A1T0 RZ, [R2+URZ+0x160], RZ ;  /* 0x000160ff02ff79a7 */ /* 0x0005e800081000ff */
[----:B------:R-:W-:-:S04]  /*1990*/  ISETP.NE.AND P0, PT, R12, 0x2, PT ;  /* 0x000000020c00780c */ /* 0x000fc80003f05270 */
[----:B------:R-:W-:Y:S02]  /*19a0*/  SEL R12, R12, RZ, P0 ;  /* 0x000000ff0c0c7207 */ /* 0x000fe40000000000 */
[----:B--2---:R-:W-:-:S04]  /*19b0*/  SEL R2, RZ, 0x1, P0 ;  /* 0x00000001ff027807 */ /* 0x004fc80000000000 */
[----:B------:R-:W-:-:S07]  /*19c0*/  LOP3.LUT R11, R11, R2, RZ, 0x3c, !PT ;  /* 0x000000020b0b7212 */ /* 0x000fce00078e3cff */
.L_x_24:
[----:B------:R-:W-:Y:S01]  /*19d0*/  UMOV UR7, 0x400 ;  /* 0x0000040000077882 */ /* 0x000fe20000000000 */
[----:B------:R-:W-:Y:S01]  /*19e0*/  SHF.L.U32 R2, R15, 0x1f, RZ ;  /* 0x0000001f0f027819 */ /* 0x000fe200000006ff */
[----:B-1----:R-:W-:Y:S01]  /*19f0*/  ULEA UR7, UR37, UR7, 0x18 ;  /* 0x0000000725077291 */ /* 0x002fe2000f8ec0ff */
[----:B------:R-:W-:Y:S01]  /*1a00*/  R2UR UR27, R24 ;  /* 0x00000000181b72ca */ /* 0x000fe200000e0000 */
[----:B------:R-:W-:Y:S02]  /*1a10*/  UISETP.GE.U32.AND UP0, UPT, UR29, 0xff, UPT ;  /* 0x000000ff1d00788c */ /* 0x000fe4000bf06070 */
[----:B------:R-:W-:Y:S02]  /*1a20*/  ULEA UR8, UR22, UR7, 0x3 ;  /* 0x0000000716087291 */ /* 0x000fe4000f8e18ff */
[----:B------:R-:W-:Y:S01]  /*1a30*/  ULEA UR35, UR20, UR6, 0x1 ;  /* 0x0000000614237291 */ /* 0x000fe2000f8e08ff */
[----:B------:R-:W-:-:S03]  /*1a40*/  UMOV UR42, URZ ;  /* 0x000000ff002a7c82 */ /* 0x000fc60008000000 */
[----:B------:R-:W-:-:S03]  /*1a50*/  USHF.L.U32 UR35, UR35, 0x6, URZ ;  /* 0x0000000623237899 */ /* 0x000fc600080006ff */
[----:B------:R1:W2:Y:S01]  /*1a60*/  SYNCS.PHASECHK.TRANS64.TRYWAIT P2, [UR8+0x70], R2 ;  /* 0x00007002ff0075a7 */ /* 0x0002a20008041108 */
[----:B------:R-:W-:Y:S01]  /*1a70*/  USHF.L.U32 UR27, UR27, 0x6, URZ ;  /* 0x000000061b1b7899 */ /* 0x000fe200080006ff */
[----:B-1----:R-:W-:-:S04]  /*1a80*/  LEA.HI R2, R24, R24, RZ, 0x1 ;  /* 0x0000001818027211 */ /* 0x002fc800078f08ff */
[----:B------:R-:W-:-:S13]  /*1a90*/  R2UR UR12, R2 ;  /* 0x00000000020c72ca */ /* 0x000fda00000e0000 */
[----:B------:R-:W-:Y:S01]  /*1aa0*/  USHF.R.S32.HI UR12, URZ, 0x1, UR12 ;  /* 0x00000001ff0c7899 */ /* 0x000fe2000801140c */
[----:B------:R-:W-:Y:S11]  /*1ab0*/  BRA.U !UP0, `(.L_x_26) ;  /* 0x0000000508187547 */ /* 0x000ff6000b800000 */
[----:B------:R-:W-:Y:S01]  /*1ac0*/  UMOV UR41, URZ ;  /* 0x000000ff00297c82 */ /* 0x000fe20008000000 */
[----:B------:R-:W-:-:S05]  /*1ad0*/  UMOV UR40, UR22 ;  /* 0x0000001600287c82 */ /* 0x000fca0008000000 */
.L_x_34:
[----:B------:R-:W-:Y:S01]  /*1ae0*/  ULEA UR33, UR40, UR7, 0x3 ;  /* 0x0000000728217291 */ /* 0x000fe2000f8e18ff */
[----:B--2---:R-:W-:Y:S01]  /*1af0*/  @!P5 MOV R3, 0x3800 ;  /* 0x000038000003d802 */ /* 0x004fe20000000f00 */
[----:B-123--:R-:W-:Y:S10]  /*1b00*/  @P2 BRA `(.L_x_27) ;  /* 0x00000000000c2947 */ /* 0x00eff40003800000 */
[----:B------:R-:W-:-:S04]  /*1b10*/  SHF.L.U32 R4, R15, 0x1f, RZ ;  /* 0x0000001f0f047819 */ /* 0x000fc800000006ff */
[----:B------:R-:W1:Y:S02]  /*1b20*/  SYNCS.PHASECHK.TRANS64.TRYWAIT P0, [UR33+0x70], R4 ;  /* 0x00007004ff0075a7 */ /* 0x000e640008001121 */
[----:B-1----:R-:W-:Y:S05]  /*1b30*/  @!P0 BRA `(.L_x_28) ;  /* 0x0000006800d88947 */ /* 0x002fea0003800000 */
.L_x_27:
[----:B------:R2:W-:Y:S01]  /*1b40*/  @!P5 SYNCS.ARRIVE.TRANS64 RZ, [UR33], R3 ;  /* 0x00000003ffffd9a7 */ /* 0x0005e20008000021 */
[----:B------:R-:W-:-:S04]  /*1b50*/  ULOP3.LUT UR8, UR15, 0x2, URZ, 0xfc, !UPT ;  /* 0x000000020f087892 */ /* 0x000fc8000f8efcff */
[----:B------:R-:W-:-:S09]  /*1b60*/  UISETP.NE.AND UP0, UPT, UR8, 0x2, UPT ;  /* 0x000000020800788c */ /* 0x000fd2000bf05270 */
[----:B------:R-:W-:Y:S05]  /*1b70*/  BRA.U UP0, `(.L_x_29) ;  /* 0x0000000100047547 */ /* 0x000fea000b800000 */
[----:B---3--:R-:W-:Y:S05]  /*1b80*/  BPT.TRAP 0x1 ;  /* 0x000000040000795c */ /* 0x008fea0000300000 */
.L_x_29:
[----:B------:R-:W-:Y:S04]  /*1b90*/  BSSY.RECONVERGENT B0, `(.L_x_30) ;  /* 0x0000003000007945 */ /* 0x000fe80003800200 */
[----:B------:R-:W-:Y:S05]  /*1ba0*/  @P4 BRA `(.L_x_31) ;  /* 0x0000000000044947 */ /* 0x000fea0003800000 */
[----:B---3--:R-:W-:Y:S05]  /*1bb0*/  BPT.TRAP 0x1 ;  /* 0x000000040000795c */ /* 0x008fea0000300000 */
.L_x_31:
[----:B---3--:R-:W-:Y:S05]  /*1bc0*/  BSYNC.RECONVERGENT B0 ;  /* 0x0000000000007941 */ /* 0x008fea0003800200 */
.L_x_30:
[----:B------:R-:W-:Y:S01]  /*1bd0*/  UIADD3 UR22, UPT, UPT, UR40, 0x1, URZ ;  /* 0x0000000128167890 */ /* 0x000fe2000fffe0ff */
[----:B------:R-:W-:Y:S01]  /*1be0*/  BSSY.RECONVERGENT B0, `(.L_x_32) ;  /* 0x000002e000007945 */ /* 0x000fe20003800200 */
[----:B------:R-:W-:Y:S02]  /*1bf0*/  ELECT P0, URZ, PT ;  /* 0x0000000000ff782f */ /* 0x000fe40003800000 */
[----:B------:R-:W-:-:S04]  /*1c00*/  UISETP.NE.AND UP0, UPT, UR22, 0xe, UPT ;  /* 0x0000000e1600788c */ /* 0x000fc8000bf05270 */
[----:B------:R-:W-:Y:S02]  /*1c10*/  USEL UR9, URZ, 0x1, UP0 ;  /* 0x00000001ff097887 */ /* 0x000fe40008000000 */
[----:B------:R-:W-:-:S04]  /*1c20*/  USEL UR22, UR22, URZ, UP0 ;  /* 0x000000ff16167287 */ /* 0x000fc80008000000 */
[----:B------:R-:W-:Y:S01]  /*1c30*/  ULEA UR8, UR22, UR7, 0x3 ;  /* 0x0000000716087291 */ /* 0x000fe2000f8e18ff */
[----:B------:R-:W-:-:S04]  /*1c40*/  LOP3.LUT R15, R15, UR9, RZ, 0x3c, !PT ;  /* 0x000000090f0f7c12 */ /* 0x000fc8000f8e3cff */
[----:B-1----:R-:W-:-:S04]  /*1c50*/  SHF.L.U32 R2, R15, 0x1f, RZ ;  /* 0x0000001f0f027819 */ /* 0x002fc800000006ff */
[----:B------:R1:W3:Y:S01]  /*1c60*/  SYNCS.PHASECHK.TRANS64.TRYWAIT P2, [UR8+0x70], R2 ;  /* 0x00007002ff0075a7 */ /* 0x0002e20008041108 */
[----:B------:R-:W-:Y:S05]  /*1c70*/  @!P0 BRA `(.L_x_33) ;  /* 0x0000000000908947 */ /* 0x000fea0003800000 */
[----:B------:R-:W-:Y:S02]  /*1c80*/  USHF.L.U32 UR8, UR40, 0xa, URZ ;  /* 0x0000000a28087899 */ /* 0x000fe400080006ff */
[----:B------:R-:W-:Y:S02]  /*1c90*/  ULEA UR32, UR40, UR5, 0xd ;  /* 0x0000000528207291 */ /* 0x000fe4000f8e68ff */
[----:B------:R-:W-:Y:S02]  /*1ca0*/  UIADD3 UR52, UP3, UPT, UR38, 0x80, URZ ;  /* 0x0000008026347890 */ /* 0x000fe4000ff7e0ff */
[----:B------:R-:W-:Y:S02]  /*1cb0*/  ULEA UR24, UR40, UR7, 0xc ;  /* 0x0000000728187291 */ /* 0x000fe4000f8e60ff */
[----:B------:R-:W-:Y:S02]  /*1cc0*/  UIADD3 UR50, UP2, UPT, UR38, 0x180, URZ ;  /* 0x0000018026327890 */ /* 0x000fe4000ff5e0ff */
[----:B------:R-:W-:-:S02]  /*1cd0*/  UIADD3 UR48, UP1, UPT, UR38, 0x280, URZ ;  /* 0x0000028026307890 */ /* 0x000fc4000ff3e0ff */
[----:B------:R-:W-:Y:S02]  /*1ce0*/  USHF.L.U32 UR11, UR41, 0x1, URZ ;  /* 0x00000001290b7899 */ /* 0x000fe400080006ff */
[----:B------:R-:W-:Y:S02]  /*1cf0*/  ULOP3.LUT UR16, UR4, UR8, URZ, 0xfc, !UPT ;  /* 0x0000000804107292 */ /* 0x000fe4000f8efcff */
[----:B------:R-:W-:Y:S02]  /*1d00*/  UIADD3 UR46, UP0, UPT, UR38, 0x380, URZ ;  /* 0x00000380262e7890 */ /* 0x000fe4000ff1e0ff */
[----:B------:R-:W-:Y:S02]  /*1d10*/  USHF.L.U32 UR34, UR41, 0x7, URZ ;  /* 0x0000000729227899 */ /* 0x000fe400080006ff */
[----:B------:R-:W-:Y:S02]  /*1d20*/  UIADD3.X UR53, UPT, UPT, URZ, UR39, URZ, UP3, !UPT ;  /* 0x00000027ff357290 */ /* 0x000fe40009ffe4ff */
[----:B------:R-:W-:-:S02]  /*1d30*/  UIADD3 UR32, UPT, UPT, UR7, 0x6400, UR32 ;  /* 0x0000640007207890 */ /* 0x000fc4000fffe020 */
[----:B------:R-:W-:Y:S02]  /*1d40*/  UIADD3.X UR51, UPT, UPT, URZ, UR39, URZ, UP2, !UPT ;  /* 0x00000027ff337290 */ /* 0x000fe400097fe4ff */
[----:B------:R-:W-:Y:S02]  /*1d50*/  UIADD3 UR24, UPT, UPT, UR24, 0x22400, URZ ;  /* 0x0002240018187890 */ /* 0x000fe4000fffe0ff */
[----:B------:R-:W-:Y:S02]  /*1d60*/  UIADD3.X UR49, UPT, UPT, URZ, UR39, URZ, UP1, !UPT ;  /* 0x00000027ff317290 */ /* 0x000fe40008ffe4ff */
[----:B------:R-:W-:Y:S02]  /*1d70*/  ULOP3.LUT UR19, UR11, UR6, URZ, 0xfc, !UPT ;  /* 0x000000060b137292 */ /* 0x000fe4000f8efcff */
[----:B------:R-:W-:Y:S02]  /*1d80*/  UIADD3 UR16, UPT, UPT, UR7, 0x30400, UR16 ;  /* 0x0003040007107890 */ /* 0x000fe4000fffe010 */
[----:B------:R-:W-:-:S02]  /*1d90*/  UIADD3.X UR47, UPT, UPT, URZ, UR39, URZ, UP0, !UPT ;  /* 0x00000027ff2f7290 */ /* 0x000fc400087fe4ff */
[----:B------:R-:W-:Y:S01]  /*1da0*/  UIADD3 UR8, UPT, UPT, UR7, 0x33c00, UR8 ;  /* 0x00033c0007087890 */ /* 0x000fe2000fffe008 */
[----:B------:R-:W-:Y:S01]  /*1db0*/  UMOV UR42, 0x30000 ;  /* 0x00030000002a7882 */ /* 0x000fe20000000000 */
[----:B------:R-:W-:Y:S01]  /*1dc0*/  UMOV UR44, 0x0 ;  /* 0x00000000002c7882 */ /* 0x000fe20000000000 */
[----:B------:R-:W-:Y:S01]  /*1dd0*/  UMOV UR45, 0x10000000 ;  /* 0x10000000002d7882 */ /* 0x000fe20000000000 */
[----:B------:R-:W-:Y:S01]  /*1de0*/  UMOV UR25, UR33 ;  /* 0x0000002100197c82 */ /* 0x000fe20008000000 */
[----:B------:R-:W-:Y:S01]  /*1df0*/  UMOV UR28, UR36 ;  /* 0x00000024001c7c82 */ /* 0x000fe20008000000 */
[----:B------:R-:W-:Y:S01]  /*1e00*/  UMOV UR18, URZ ;  /* 0x000000ff00127c82 */ /* 0x000fe20008000000 */
[----:B------:R-:W-:Y:S01]  /*1e10*/  UMOV UR26, UR34 ;  /* 0x00000022001a7c82 */ /* 0x000fe20008000000 */
[----:B------:R-:W-:Y:S01]  /*1e20*/  UMOV UR17, UR33 ;  /* 0x0000002100117c82 */ /* 0x000fe20008000000 */
[----:B------:R-:W-:Y:S01]  /*1e30*/  UMOV UR21, UR36 ;  /* 0x0000002400157c82 */ /* 0x000fe20008000000 */
[----:B------:R1:W-:Y:S01]  /*1e40*/  UTMALDG.3D.MULTICAST [UR32], [UR52], UR42, desc[UR44] ;  /* 0x00002c20340073b4 */ /* 0x0003e2000801182a */
[----:B------:R-:W-:Y:S01]  /*1e50*/  UMOV UR9, UR33 ;  /* 0x0000002100097c82 */ /* 0x000fe20008000000 */
[----:B------:R-:W-:Y:S01]  /*1e60*/  UMOV UR13, UR36 ;  /* 0x00000024000d7c82 */ /* 0x000fe20008000000 */
[----:B------:R-:W-:Y:S01]  /*1e70*/  UMOV UR10, UR18 ;  /* 0x00000012000a7c82 */ /* 0x000fe20008000000 */
[----:B------:R1:W-:Y:S01]  /*1e80*/  UTMALDG.3D [UR24], [UR50], desc[UR44] ;  /* 0x00002c18320075b4 */ /* 0x0003e20008011000 */
[----:B------:R1:W-:Y:S01]  /*1e90*/  UTMALDG.4D.MULTICAST [UR16], [UR48], UR42, desc[UR44] ;  /* 0x00002c10300073b4 */ /* 0x0003e2000801982a */
[----:B------:R1:W-:Y:S02]  /*1ea0*/  UTMALDG.4D [UR8], [UR46], desc[UR44] ;  /* 0x00002c082e0075b4 */ /* 0x0003e40008019000 */
[----:B-1----:R-:W-:Y:S01]  /*1eb0*/  NOP ;  /* 0x0000000000007918 */ /* 0x002fe20000000000 */
.L_x_33:
[----:B------:R-:W-:Y:S05]  /*1ec0*/  BSYNC.RECONVERGENT B0 ;  /* 0x0000000000007941 */ /* 0x000fea0003800200 */
.L_x_32:
[----:B------:R-:W-:Y:S01]  /*1ed0*/  UIADD3 UR41, UPT, UPT, UR41, 0x1, URZ ;  /* 0x0000000129297890 */ /* 0x000fe2000fffe0ff */
[----:B------:R-:W-:Y:S01]  /*1ee0*/  UMOV UR40, UR22 ;  /* 0x0000001600287c82 */ /* 0x000fe20008000000 */
[----:B------:R-:W-:Y:S02]  /*1ef0*/  UMOV UR42, UR14 ;  /* 0x0000000e002a7c82 */ /* 0x000fe40008000000 */
[----:B------:R-:W-:-:S09]  /*1f00*/  UISETP.NE.AND UP0, UPT, UR41, UR14, UPT ;  /* 0x0000000e2900728c */ /* 0x000fd2000bf05270 */
[----:B------:R-:W-:Y:S05]  /*1f10*/  BRA.U UP0, `(.L_x_34) ;  /* 0xfffffff900f07547 */ /* 0x000fea000b83ffff */
.L_x_26:
[----:B------:R-:W-:Y:S01]  /*1f20*/  ULEA UR8, UR22, UR7, 0x3 ;  /* 0x0000000716087291 */ /* 0x000fe2000f8e18ff */
[----:B-1----:R-:W-:Y:S01]  /*1f30*/  SHF.L.U32 R2, R15, 0x1f, RZ ;  /* 0x0000001f0f027819 */ /* 0x002fe200000006ff */
[----:B------:R-:W-:Y:S01]  /*1f40*/  @!P1 SYNCS.ARRIVE.TRANS64.A1T0 RZ, [UR7+0x118], RZ ;  /* 0x000118ffffff99a7 */ /* 0x000fe20008100007 */
[----:B------:R-:W-:-:S06]  /*1f50*/  UISETP.GT.AND UP0, UPT, UR31, UR30, UPT ;  /* 0x0000001e1f00728c */ /* 0x000fcc000bf04270 */
[----:B------:R1:W1:Y:S03]  /*1f60*/  SYNCS.PHASECHK.TRANS64.TRYWAIT P1, [UR8+0x70], R2 ;  /* 0x00007002ff0075a7 */ /* 0x0002660008021108 */
[----:B------:R-:W-:Y:S05]  /*1f70*/  BRA.U !UP0, `(.L_x_35) ;  /* 0x0000000508147547 */ /* 0x000fea000b800000 */
[----:B------:R-:W-:Y:S01]  /*1f80*/  UIADD3 UR40, UPT, UPT, UR23, UR42, URZ ;  /* 0x0000002a17287290 */ /* 0x000fe2000fffe0ff */
[----:B------:R-:W-:-:S11]  /*1f90*/  UMOV UR41, UR22 ;  /* 0x0000001600297c82 */ /* 0x000fd60008000000 */
.L_x_43:
[----:B------:R-:W-:Y:S01]  /*1fa0*/  ULEA UR33, UR41, UR7, 0x3 ;  /* 0x0000000729217291 */ /* 0x000fe2000f8e18ff */
[----:B--2---:R-:W-:Y:S01]  /*1fb0*/  @!P5 MOV R3, 0x3800 ;  /* 0x000038000003d802 */ /* 0x004fe20000000f00 */
[----:B-1-3--:R-:W-:Y:S10]  /*1fc0*/  @P1 BRA `(.L_x_36) ;  /* 0x00000000000c1947 */ /* 0x00aff40003800000 */
[----:B------:R-:W-:-:S04]  /*1fd0*/  SHF.L.U32 R4, R15, 0x1f, RZ ;  /* 0x0000001f0f047819 */ /* 0x000fc800000006ff */
[----:B------:R-:W1:Y:S02]  /*1fe0*/  SYNCS.PHASECHK.TRANS64.TRYWAIT P0, [UR33+0x70], R4 ;  /* 0x00007004ff0075a7 */ /* 0x000e640008001121 */
[----:B-1----:R-:W-:Y:S05]  /*1ff0*/  @!P0 BRA `(.L_x_37) ;  /* 0x0000006400c08947 */ /* 0x002fea0003800000 */
.L_x_36:
[----:B------:R2:W-:Y:S01]  /*2000*/  @!P5 SYNCS.ARRIVE.TRANS64 RZ, [UR33], R3 ;  /* 0x00000003ffffd9a7 */ /* 0x0005e20008000021 */
[----:B------:R-:W-:-:S04]  /*2010*/  ULOP3.LUT UR8, UR15, 0x2, URZ, 0xfc, !UPT ;  /* 0x000000020f087892 */ /* 0x000fc8000f8efcff */
[----:B------:R-:W-:-:S09]  /*2020*/  UISETP.NE.AND UP0, UPT, UR8, 0x2, UPT ;  /* 0x000000020800788c */ /* 0x000fd2000bf05270 */
[----:B------:R-:W-:Y:S05]  /*2030*/  BRA.U UP0, `(.L_x_38) ;  /* 0x0000000100047547 */ /* 0x000fea000b800000 */
[----:B---3--:R-:W-:Y:S05]  /*2040*/  BPT.TRAP 0x1 ;  /* 0x000000040000795c */ /* 0x008fea0000300000 */
.L_x_38:
[----:B------:R-:W-:Y:S04]  /*2050*/  BSSY.RECONVERGENT B0, `(.L_x_39) ;  /* 0x0000003000007945 */ /* 0x000fe80003800200 */
[----:B------:R-:W-:Y:S05]  /*2060*/  @P4 BRA `(.L_x_40) ;  /* 0x0000000000044947 */ /* 0x000fea0003800000 */
[----:B---3--:R-:W-:Y:S05]  /*2070*/  BPT.TRAP 0x1 ;  /* 0x000000040000795c */ /* 0x008fea0000300000 */
.L_x_40:
[----:B---3--:R-:W-:Y:S05]  /*2080*/  BSYNC.RECONVERGENT B0 ;  /* 0x0000000000007941 */ /* 0x008fea0003800200 */
.L_x_39:
        /* <DEDUP_REMOVED lines=28> */
[----:B------:R-:W-:-:S02]  /*2250*/  UIADD3 UR8, UPT, UPT, UR7, 0x33c00, UR8 ;  /* 0x00033c0007087890 */ /* 0x000fc4000fffe008 */
[----:B------:R-:W-:Y:S01]  /*2260*/  UIADD3.X UR47, UPT, UPT, URZ, UR39, URZ, UP0, !UPT ;  /* 0x00000027ff2f7290 */ /* 0x000fe200087fe4ff */
        /* <DEDUP_REMOVED lines=17> */
.L_x_42:
[----:B------:R-:W-:Y:S05]  /*2380*/  BSYNC.RECONVERGENT B0 ;  /* 0x0000000000007941 */ /* 0x000fea0003800200 */
.L_x_41:
[----:B------:R-:W-:Y:S01]  /*2390*/  UIADD3 UR42, UPT, UPT, UR42, 0x1, URZ ;  /* 0x000000012a2a7890 */ /* 0x000fe2000fffe0ff */
[----:B------:R-:W-:-:S03]  /*23a0*/  UMOV UR41, UR22 ;  /* 0x0000001600297c82 */ /* 0x000fc60008000000 */
[----:B------:R-:W-:-:S09]  /*23b0*/  UISETP.NE.AND UP0, UPT, UR42, UR40, UPT ;  /* 0x000000282a00728c */ /* 0x000fd2000bf05270 */
[----:B------:R-:W-:Y:S05]  /*23c0*/  BRA.U UP0, `(.L_x_43) ;  /* 0xfffffff900f47547 */ /* 0x000fea000b83ffff */
.L_x_35:
[C---:B-1----:R-:W-:Y:S01]  /*23d0*/  LEA R2, R14.reuse, UR7, 0x3 ;  /* 0x000000070e027c11 */ /* 0x042fe2000f8e18ff */
[----:B------:R-:W-:Y:S01]  /*23e0*/  NOP ;  /* 0x0000000000007918 */ /* 0x000fe20000000000 */
[----:B--2---:R-:W-:Y:S02]  /*23f0*/  SHF.L.U32 R3, R13, 0x1f, RZ ;  /* 0x0000001f0d037819 */ /* 0x004fe400000006ff */
[----:B------:R-:W-:Y:S02]  /*2400*/  LEA R4, R14, UR7, 0x4 ;  /* 0x000000070e047c11 */ /* 0x000fe4000f8e20ff */
[----:B------:R-:W1:Y:S02]  /*2410*/  SYNCS.PHASECHK.TRANS64.TRYWAIT P0, [R2+URZ+0x120], R3 ;  /* 0x00012003020075a7 */ /* 0x000e6400080011ff */
[----:B-1----:R-:W-:Y:S05]  /*2420*/  @!P0 BRA `(.L_x_44) ;  /* 0x0000006000cc8947 */ /* 0x002fea0003800000 */
.L_x_140:
[----:B------:R-:W2:Y:S01]  /*2430*/  LDS.128 R4, [R4+0x190] ;  /* 0x0001900004047984 */ /* 0x000ea20000000c00 */
[----:B---3--:R-:W-:Y:S01]  /*2440*/  ISETP.GE.AND P0, PT, R40, 0x1, PT ;  /* 0x000000012800780c */ /* 0x008fe20003f06270 */
[----:B-1----:R-:W-:Y:S01]  /*2450*/  VIADD R2, R2, 0x130 ;  /* 0x0000013002027836 */ /* 0x002fe20000000000 */
[----:B------:R-:W-:Y:S01]  /*2460*/  @!PT LDS RZ, [RZ] ;  /* 0x00000000fffff984 */ /* 0x000fe20000000800 */
[----:B------:R-:W-:Y:S01]  /*2470*/  @!PT LDS RZ, [RZ] ;  /* 0x00000000fffff984 */ /* 0x000fe20000000800 */
[----:B------:R-:W-:Y:S01]  /*2480*/  @!PT LDS RZ, [RZ] ;  /* 0x00000000fffff984 */ /* 0x000fe20000000800 */
[----:B------:R-:W-:Y:S01]  /*2490*/  @!PT LDS RZ, [RZ] ;  /* 0x00000000fffff984 */ /* 0x000fe20000000800 */
[----:B------:R1:W-:Y:S06]  /*24a0*/  MEMBAR.ALL.CTA ;  /* 0x0000000000007992 */ /* 0x0003ec0000008000 */
[----:B-1----:R-:W1:Y:S01]  /*24b0*/  FENCE.VIEW.ASYNC.S ;  /* 0x00000000000073c6 */ /* 0x002e620000000000 */
[----:B------:R-:W-:-:S04]  /*24c0*/  PRMT R2, RZ, 0x654, R2 ;  /* 0x00000654ff027816 */ /* 0x000fc80000000002 */
[----:B-1----:R1:W-:Y:S01]  /*24d0*/  SYNCS.ARRIVE.TRANS64.RED.A1T0 RZ, [R2+URZ], RZ ;  /* 0x000000ff02ff79a7 */ /* 0x0023e200081004ff */
[----:B--2---:R-:W-:-:S13]  /*24e0*/  LOP3.LUT P2, RZ, R6, 0x1, RZ, 0xc0, !PT ;  /* 0x0000000106ff7812 */ /* 0x004fda000784c0ff */
[----:B------:R-:W-:Y:S01]  /*24f0*/  @P2 SHF.R.U32.HI R3, RZ, 0x10, R5 ;  /* 0x00000010ff032819 */ /* 0x000fe20000011605 */
[----:B------:R-:W-:Y:S01]  /*2500*/  VOTEU.ANY UP0, P2 ;  /* 0x0000000000ff7886 */ /* 0x000fe20001000100 */
[----:B------:R-:W-:Y:S02]  /*2510*/  @P2 MOV R10, R4 ;  /* 0x00000004000a2202 */ /* 0x000fe40000000f00 */
[----:B------:R-:W-:Y:S02]  /*2520*/  @P2 R2UR.BROADCAST UR8, R3 ;  /* 0x00000000030822ca */ /* 0x000fe400008e0000 */
[----:B------:R-:W-:-:S11]  /*2530*/  @P2 LOP3.LUT R9, R5, 0xffff, RZ, 0xc0, !PT ;  /* 0x0000ffff05092812 */ /* 0x000fd600078ec0ff */
[----:B------:R-:W-:Y:S01]  /*2540*/  @UP0 UMOV UR36, UR8 ;  /* 0x0000000800240c82 */ /* 0x000fe20008000000 */
[----:B-1----:R-:W-:Y:S05]  /*2550*/  @!P0 BRA `(.L_x_45) ;  /* 0x0000000000b88947 */ /* 0x002fea0003800000 */
[----:B------:R-:W4:Y:S01]  /*2560*/  LDC.64 R4, c[0x0][0xf18] ;  /* 0x0003c600ff047b82 */ /* 0x000f220000000a00 */
[----:B------:R-:W-:-:S07]  /*2570*/  ISETP.NE.AND P3, PT, R40, 0x1, PT ;  /* 0x000000012800780c */ /* 0x000fce0003f65270 */
[----:B------:R-:W1:Y:S08]  /*2580*/  LDC.64 R6, c[0x0][0xf10] ;  /* 0x0003c400ff067b82 */ /* 0x000e700000000a00 */
[----:B------:R-:W2:Y:S08]  /*2590*/  LDC R16, c[0x0][0xf20] ;  /* 0x0003c800ff107b82 */ /* 0x000eb00000000800 */
[----:B------:R-:W3:Y:S01]  /*25a0*/  LDC R17, c[0x0][0xf0c] ;  /* 0x0003c300ff117b82 */ /* 0x000ee20000000800 */
[----:B----4-:R-:W-:Y:S01]  /*25b0*/  IMAD.HI.U32 R19, R0, R5, RZ ;  /* 0x0000000500137227 */ /* 0x010fe200078e00ff */
[----:B------:R-:W-:-:S03]  /*25c0*/  ISETP.NE.AND P0, PT, R4, 0x1, PT ;  /* 0x000000010400780c */ /* 0x000fc60003f05270 */
[----:B------:R-:W-:-:S03]  /*25d0*/  IMAD.HI.U32 R5, R9, R5, RZ ;  /* 0x0000000509057227 */ /* 0x000fc600078e00ff */
[----:B------:R-:W4:Y:S01]  /*25e0*/  LDC.64 R2, c[0x0][0xf28] ;  /* 0x0003ca00ff027b82 */ /* 0x000f220000000a00 */
[----:B-1----:R-:W-:-:S04]  /*25f0*/  IMAD.HI.U32 R20, R8, R6, RZ ;  /* 0x0000000608147227 */ /* 0x002fc800078e00ff */
[----:B------:R-:W-:Y:S01]  /*2600*/  IMAD.HI.U32 R21, R10, R6, RZ ;  /* 0x000000060a157227 */ /* 0x000fe200078e00ff */
[----:B------:R-:W-:Y:S02]  /*2610*/  SHF.R.U32.HI R20, RZ, R7, R20 ;  /* 0x00000007ff147219 */ /* 0x000fe40000011614 */
[-C--:B--2---:R-:W-:Y:S02]  /*2620*/  SHF.R.U32.HI R19, RZ, R16.reuse, R19 ;  /* 0x00000010ff137219 */ /* 0x084fe40000011613 */
[----:B------:R-:W-:Y:S02]  /*2630*/  SHF.R.U32.HI R5, RZ, R16, R5 ;  /* 0x00000010ff057219 */ /* 0x000fe40000011605 */
[----:B------:R-:W-:Y:S02]  /*2640*/  SEL R19, R0, R19, !P0 ;  /* 0x0000001300137207 */ /* 0x000fe40004000000 */
[----:B------:R-:W-:Y:S02]  /*2650*/  SHF.R.U32.HI R21, RZ, R7, R21 ;  /* 0x00000007ff157219 */ /* 0x000fe40000011615 */
[----:B---3--:R-:W-:-:S02]  /*2660*/  ISETP.NE.AND P1, PT, R17, 0x1, PT ;  /* 0x000000011100780c */ /* 0x008fc40003f25270 */
[----:B------:R-:W-:Y:S02]  /*2670*/  SEL R5, R9, R5, !P0 ;  /* 0x0000000509057207 */ /* 0x000fe40004000000 */
[----:B------:R-:W-:Y:S02]  /*2680*/  SEL R20, R8, R20, !P1 ;  /* 0x0000001408147207 */ /* 0x000fe40004800000 */
[----:B------:R-:W-:Y:S01]  /*2690*/  SEL R21, R10, R21, !P1 ;  /* 0x000000150a157207 */ /* 0x000fe20004800000 */
[----:B----4-:R-:W-:-:S04]  /*26a0*/  IMAD.HI.U32 R18, R19, R2, RZ ;  /* 0x0000000213127227 */ /* 0x010fc800078e00ff */
        /* <DEDUP_REMOVED lines=12> */
[----:B------:R-:W-:Y:S02]  /*2770*/  @!P0 SHF.R.U32.HI R3, RZ, R3, R7 ;  /* 0x00000003ff038219 */ /* 0x000fe40000011607 */
[----:B------:R-:W-:Y:S01]  /*2780*/  IADD3 R7, PT, PT, -R5, RZ, RZ ;  /* 0x000000ff05077210 */ /* 0x000fe20007ffe1ff */
[----:B------:R-:W-:Y:S01]  /*2790*/  IMAD R2, R40, R2, R5 ;  /* 0x0000000228027224 */ /* 0x000fe200078e0205 */
[----:B------:R-:W-:-:S03]  /*27a0*/  @!P0 SEL R3, R21, R3, !P3 ;  /* 0x0000000315038207 */ /* 0x000fc60005800000 */
[----:B------:R-:W-:Y:S02]  /*27b0*/  IMAD R7, R4, R7, R9 ;  /* 0x0000000704077224 */ /* 0x000fe400078e0209 */
[--C-:B------:R-:W-:Y:S02]  /*27c0*/  @!P0 IMAD.IADD R6, R6, 0x1, -R3.reuse ;  /* 0x0000000106068824 */ /* 0x100fe400078e0a03 */
[----:B------:R-:W-:Y:S01]  /*27d0*/  @!P0 IMAD R3, R2, R20, R3 ;  /* 0x0000001402038224 */ /* 0x000fe200078e0203 */
[----:B------:R-:W-:Y:S01]  /*27e0*/  IADD3 R2, PT, PT, -R21, RZ, RZ ;  /* 0x000000ff15027210 */ /* 0x000fe20007ffe1ff */
[----:B------:R-:W-:Y:S02]  /*27f0*/  @!P0 IMAD R5, R40, R6, R21 ;  /* 0x0000000628058224 */ /* 0x000fe400078e0215 */
[----:B------:R-:W-:Y:S02]  /*2800*/  @!P0 IMAD.MOV.U32 R21, RZ, RZ, R3 ;  /* 0x000000ffff158224 */ /* 0x000fe400078e0003 */
[----:B------:R-:W-:-:S02]  /*2810*/  IMAD R2, R17, R2, R10 ;  /* 0x0000000211027224 */ /* 0x000fc400078e020a */
[----:B------:R-:W-:Y:S02]  /*2820*/  IMAD R9, R5, R4, R7 ;  /* 0x0000000405097224 */ /* 0x000fe400078e0207 */
[----:B------:R-:W-:Y:S02]  /*2830*/  IMAD R10, R21, R17, R2 ;  /* 0x00000011150a7224 */ /* 0x000fe400078e0202 */
.L_x_45:
[----:B------:R-:W1:Y:S02]  /*2840*/  LDCU UR8, c[0x0][0xf30] ;  /* 0x0001e600ff0877ac */ /* 0x000e640008000800 */
[----:B-1----:R-:W-:-:S09]  /*2850*/  UISETP.NE.AND UP0, UPT, UR8, 0x1, UPT ;  /* 0x000000010800788c */ /* 0x002fd2000bf05270 */
[----:B------:R-:W-:Y:S05]  /*2860*/  BRA.U UP0, `(.L_x_46) ;  /* 0x0000000100407547 */ /* 0x000fea000b800000 */
[----:B------:R-:W1:Y:S08]  /*2870*/  LDC.64 R4, c[0x0][0xf10] ;  /* 0x0003c400ff047b82 */ /* 0x000e700000000a00 */
[----:B------:R-:W2:Y:S08]  /*2880*/  LDC.64 R2, c[0x0][0xf18] ;  /* 0x0003c600ff027b82 */ /* 0x000eb00000000a00 */
[----:B------:R-:W3:Y:S08]  /*2890*/  LDC R6, c[0x0][0xf20] ;  /* 0x0003c800ff067b82 */ /* 0x000ef00000000800 */
[----:B------:R-:W4:Y:S01]  /*28a0*/  LDC R7, c[0x0][0xf0c] ;  /* 0x0003c300ff077b82 */ /* 0x000f220000000800 */
[----:B-1----:R-:W-:-:S05]  /*28b0*/  IMAD.HI.U32 R4, R10, R4, RZ ;  /* 0x000000040a047227 */ /* 0x002fca00078e00ff */
[----:B------:R-:W-:Y:S01]  /*28c0*/  SHF.R.U32.HI R4, RZ, R5, R4 ;  /* 0x00000005ff047219 */ /* 0x000fe20000011604 */
[----:B--2---:R-:W-:Y:S01]  /*28d0*/  IMAD.HI.U32 R3, R9, R3, RZ ;  /* 0x0000000309037227 */ /* 0x004fe200078e00ff */
[----:B------:R-:W-:-:S04]  /*28e0*/  ISETP.NE.AND P0, PT, R2, 0x1, PT ;  /* 0x000000010200780c */ /* 0x000fc80003f05270 */
[----:B---3--:R-:W-:-:S04]  /*28f0*/  SHF.R.U32.HI R3, RZ, R6, R3 ;  /* 0x00000006ff037219 */ /* 0x008fc80000011603 */
[----:B------:R-:W-:Y:S02]  /*2900*/  SEL R3, R9, R3, !P0 ;  /* 0x0000000309037207 */ /* 0x000fe40004000000 */
[----:B----4-:R-:W-:-:S04]  /*2910*/  ISETP.NE.AND P1, PT, R7, 0x1, PT ;  /* 0x000000010700780c */ /* 0x010fc80003f25270 */
[----:B------:R-:W-:-:S05]  /*2920*/  SEL R4, R10, R4, !P1 ;  /* 0x000000040a047207 */ /* 0x000fca0004800000 */
[----:B------:R-:W-:Y:S02]  /*2930*/  IMAD.IADD R5, R3, 0x1, -R4 ;  /* 0x0000000103057824 */ /* 0x000fe400078e0a04 */
[----:B------:R-:W-:Y:S02]  /*2940*/  IMAD.IADD R3, R4, 0x1, -R3 ;  /* 0x0000000104037824 */ /* 0x000fe400078e0a03 */
[----:B------:R-:W-:Y:S02]  /*2950*/  IMAD R10, R5, R7, R10 ;  /* 0x00000007050a7224 */ /* 0x000fe400078e020a */
[----:B------:R-:W-:-:S07]  /*2960*/  IMAD R9, R3, R2, R9 ;  /* 0x0000000203097224 */ /* 0x000fce00078e0209 */
.L_x_46:
[----:B------:R-:W-:Y:S01]  /*2970*/  VIADD R14, R14, 0x1 ;  /* 0x000000010e0e7836 */ /* 0x000fe20000000000 */
[----:B------:R-:W-:Y:S01]  /*2980*/  PLOP3.LUT P1, PT, PT, PT, PT, 0x80, 0x8 ;  /* 0x000000000008781c */ /* 0x000fe20003f2f070 */
[----:B------:R-:W-:Y:S02]  /*2990*/  IMAD.IADD R2, R10, 0x1, R87 ;  /* 0x000000010a027824 */ /* 0x000fe400078e0257 */
[----:B------:R-:W-:Y:S01]  /*29a0*/  IMAD.IADD R24, R9, 0x1, R86 ;  /* 0x0000000109187824 */ /* 0x000fe200078e0256 */
[----:B------:R-:W-:Y:S02]  /*29b0*/  ISETP.NE.AND P0, PT, R14, 0x2, PT ;  /* 0x000000020e00780c */ /* 0x000fe40003f05270 */
[----:B------:R-:W-:Y:S02]  /*29c0*/  R2UR UR20, R2 ;  /* 0x00000000021472ca */ /* 0x000fe400000e0000 */
[----:B------:R-:W-:Y:S02]  /*29d0*/  SEL R2, RZ, 0x1, P0 ;  /* 0x00000001ff027807 */ /* 0x000fe40000000000 */
[----:B------:R-:W-:-:S02]  /*29e0*/  SEL R14, R14, RZ, P0 ;  /* 0x000000ff0e0e7207 */ /* 0x000fc40000000000 */
[----:B------:R-:W-:Y:S01]  /*29f0*/  LOP3.LUT R13, R13, R2, RZ, 0x3c, !PT ;  /* 0x000000020d0d7212 */ /* 0x000fe200078e3cff */
[----:B------:R-:W-:Y:S08]  /*2a00*/  @P2 BRA `(.L_x_47) ;  /* 0xffffffec00b02947 */ /* 0x000ff0000383ffff */
[----:B------:R-:W-:Y:S01]  /*2a10*/  UIADD3 UR7, UPT, UPT, UR7, 0x70, URZ ;  /* 0x0000007007077890 */ /* 0x000fe2000fffe0ff */
[----:B------:R-:W-:-:S03]  /*2a20*/  SHF.L.U32 R2, R15, 0x1f, RZ ;  /* 0x0000001f0f027819 */ /* 0x000fc600000006ff */
[----:B------:R-:W-:-:S09]  /*2a30*/  ULEA UR4, UR22, UR7, 0x3 ;  /* 0x0000000716047291 */ /* 0x000fd2000f8e18ff */
[----:B------:R-:W1:Y:S02]  /*2a40*/  SYNCS.PHASECHK.TRANS64.TRYWAIT P0, [UR4], R2 ;  /* 0x00000002ff0075a7 */ /* 0x000e640008001104 */
[----:B-1----:R-:W-:Y:S05]  /*2a50*/  @!P0 BRA `(.L_x_48) ;  /* 0x0000005c00548947 */ /* 0x002fea0003800000 */
.L_x_142:
[----:B------:R-:W-:-:S04]  /*2a60*/  UIADD3 UR5, UPT, UPT, UR22, 0x1, URZ ;  /* 0x0000000116057890 */ /* 0x000fc8000fffe0ff */
[----:B------:R-:W-:-:S04]  /*2a70*/  UISETP.NE.AND UP0, UPT, UR5, 0xe, UPT ;  /* 0x0000000e0500788c */ /* 0x000fc8000bf05270 */
[----:B------:R-:W-:Y:S02]  /*2a80*/  USEL UR6, URZ, 0x1, UP0 ;  /* 0x00000001ff067887 */ /* 0x000fe40008000000 */
[----:B------:R-:W-:-:S04]  /*2a90*/  USEL UR5, UR5, URZ, UP0 ;  /* 0x000000ff05057287 */ /* 0x000fc80008000000 */
[----:B------:R-:W-:Y:S01]  /*2aa0*/  ULEA UR4, UR5, UR7, 0x3 ;  /* 0x0000000705047291 */ /* 0x000fe2000f8e18ff */
[----:B-1----:R-:W-:-:S04]  /*2ab0*/  LOP3.LUT R2, R15, UR6, RZ, 0x3c, !PT ;  /* 0x000000060f027c12 */ /* 0x002fc8000f8e3cff */
[----:B------:R-:W-:-:S04]  /*2ac0*/  SHF.L.U32 R3, R2, 0x1f, RZ ;  /* 0x0000001f02037819 */ /* 0x000fc800000006ff */
[----:B------:R-:W1:Y:S02]  /*2ad0*/  SYNCS.PHASECHK.TRANS64.TRYWAIT P0, [UR4], R3 ;  /* 0x00000003ff0075a7 */ /* 0x000e640008001104 */
[----:B-1----:R-:W-:Y:S05]  /*2ae0*/  @!P0 BRA `(.L_x_49) ;  /* 0x0000005c00488947 */ /* 0x002fea0003800000 */
.L_x_144:
[----:B------:R-:W-:-:S04]  /*2af0*/  UIADD3 UR5, UPT, UPT, UR5, 0x1, URZ ;  /* 0x0000000105057890 */ /* 0x000fc8000fffe0ff */
[----:B------:R-:W-:-:S04]  /*2b00*/  UISETP.NE.AND UP0, UPT, UR5, 0xe, UPT ;  /* 0x0000000e0500788c */ /* 0x000fc8000bf05270 */
[----:B------:R-:W-:Y:S02]  /*2b10*/  USEL UR6, URZ, 0x1, UP0 ;  /* 0x00000001ff067887 */ /* 0x000fe40008000000 */
[----:B------:R-:W-:-:S04]  /*2b20*/  USEL UR5, UR5, URZ, UP0 ;  /* 0x000000ff05057287 */ /* 0x000fc80008000000 */
[----:B------:R-:W-:Y:S01]  /*2b30*/  ULEA UR4, UR5, UR7, 0x3 ;  /* 0x0000000705047291 */ /* 0x000fe2000f8e18ff */
[----:B------:R-:W-:-:S04]  /*2b40*/  LOP3.LUT R2, R2, UR6, RZ, 0x3c, !PT ;  /* 0x0000000602027c12 */ /* 0x000fc8000f8e3cff */
[----:B-1----:R-:W-:-:S04]  /*2b50*/  SHF.L.U32 R3, R2, 0x1f, RZ ;  /* 0x0000001f02037819 */ /* 0x002fc800000006ff */
[----:B------:R-:W1:Y:S02]  /*2b60*/  SYNCS.PHASECHK.TRANS64.TRYWAIT P0, [UR4], R3 ;  /* 0x00000003ff0075a7 */ /* 0x000e640008001104 */
[----:B-1----:R-:W-:Y:S05]  /*2b70*/  @!P0 BRA `(.L_x_50) ;  /* 0x0000005c003c8947 */ /* 0x002fea0003800000 */
.L_x_146:
        /* <DEDUP_REMOVED lines=9> */
.L_x_148:
        /* <DEDUP_REMOVED lines=9> */
.L_x_150:
        /* <DEDUP_REMOVED lines=9> */
.L_x_152:
        /* <DEDUP_REMOVED lines=9> */
.L_x_154:
        /* <DEDUP_REMOVED lines=9> */
.L_x_156:
        /* <DEDUP_REMOVED lines=9> */
.L_x_158:
        /* <DEDUP_REMOVED lines=9> */
.L_x_160:
        /* <DEDUP_REMOVED lines=9> */
.L_x_162:
        /* <DEDUP_REMOVED lines=9> */
.L_x_164:
        /* <DEDUP_REMOVED lines=9> */
.L_x_166:
[----:B------:R-:W-:-:S04]  /*3120*/  UIADD3 UR5, UPT, UPT, UR5, 0x1, URZ ;  /* 0x0000000105057890 */ /* 0x000fc8000fffe0ff */
[----:B------:R-:W-:-:S04]  /*3130*/  UISETP.NE.AND UP0, UPT, UR5, 0xe, UPT ;  /* 0x0000000e0500788c */ /* 0x000fc8000bf05270 */
[----:B------:R-:W-:Y:S02]  /*3140*/  USEL UR4, URZ, 0x1, UP0 ;  /* 0x00000001ff047887 */ /* 0x000fe40008000000 */
[----:B------:R-:W-:-:S04]  /*3150*/  USEL UR5, UR5, URZ, UP0 ;  /* 0x000000ff05057287 */ /* 0x000fc80008000000 */
[----:B------:R-:W-:Y:S01]  /*3160*/  ULEA UR5, UR5, UR7, 0x3 ;  /* 0x0000000705057291 */ /* 0x000fe2000f8e18ff */
[----:B------:R-:W-:-:S04]  /*3170*/  LOP3.LUT R2, R2, UR4, RZ, 0x3c, !PT ;  /* 0x0000000402027c12 */ /* 0x000fc8000f8e3cff */
[----:B------:R-:W-:Y:S01]  /*3180*/  SHF.L.U32 R2, R2, 0x1f, RZ ;  /* 0x0000001f02027819 */ /* 0x000fe200000006ff */
[----:B-1--4-:R-:W-:-:S07]  /*3190*/  IMAD.U32 R0, RZ, RZ, UR5 ;  /* 0x00000005ff007e24 */ /* 0x012fce000f8e00ff */
.L_x_61:
[----:B-1----:R1:W2:Y:S02]  /*31a0*/  SYNCS.PHASECHK.TRANS64.TRYWAIT P0, [R0+URZ], R2 ;  /* 0x00000002000075a7 */ /* 0x0022a400080011ff */
[----:B--2---:R-:W-:Y:S05]  /*31b0*/  @!P0 NANOSLEEP.SYNCS 0x989680 ;  /* 0x009896800000895d */ /* 0x004fea0003900000 */
[----:B------:R-:W2:Y:S02]  /*31c0*/  @!P0 SYNCS.PHASECHK.TRANS64 P0, [R0+URZ], R2 ;  /* 0x00000002000085a7 */ /* 0x000ea400080010ff */
[----:B--2---:R-:W-:Y:S05]  /*31d0*/  @P0 EXIT ;  /* 0x000000000000094d */ /* 0x004fea0003800000 */
[----:B------:R-:W-:Y:S05]  /*31e0*/  BRA `(.L_x_61) ;  /* 0xfffffffc00ec7947 */ /* 0x000fea000383ffff */
.L_x_23:
[----:B------:R-:W-:-:S04]  /*31f0*/  UISETP.NE.AND UP0, UPT, UR37, URZ, UPT ;  /* 0x000000ff2500728c */ /* 0x000fc8000bf05270 */
[----:B------:R-:W-:-:S09]  /*3200*/  UISETP.NE.OR UP0, UPT, UR7, 0x1, UP0 ;  /* 0x000000010700788c */ /* 0x000fd20008705670 */
[----:B------:R-:W-:Y:S05]  /*3210*/  BRA.U UP0, `(.L_x_62) ;  /* 0x00000005004c7547 */ /* 0x000fea000b800000 */
[----:B------:R-:W-:Y:S01]  /*3220*/  HFMA2 R11, -RZ, RZ, 0, 0 ;  /* 0x00000000ff0b7431 */ /* 0x000fe200000001ff */
[----:B------:R-:W-:Y:S01]  /*3230*/  ISETP.GE.U32.AND P2, PT, R10, 0x2, PT ;  /* 0x000000020a00780c */ /* 0x000fe20003f46070 */
[----:B------:R-:W-:Y:S01]  /*3240*/  IMAD.MOV.U32 R12, RZ, RZ, 0x1 ;  /* 0x00000001ff0c7424 */ /* 0x000fe200078e00ff */
[----:B------:R-:W-:Y:S01]  /*3250*/  CS2R R8, SRZ ;  /* 0x0000000000087805 */ /* 0x000fe2000001ff00 */
[----:B------:R-:W-:Y:S01]  /*3260*/  IMAD.MOV.U32 R3, RZ, RZ, RZ ;  /* 0x000000ffff037224 */ /* 0x000fe200078e00ff */
[----:B------:R-:W-:Y:S01]  /*3270*/  UMOV UR4, 0x400 ;  /* 0x0000040000047882 */ /* 0x000fe20000000000 */
[----:B------:R-:W-:Y:S01]  /*3280*/  UMOV UR6, URZ ;  /* 0x000000ff00067c82 */ /* 0x000fe20008000000 */
[----:B------:R-:W-:-:S12]  /*3290*/  ULEA UR37, UR37, UR4, 0x18 ;  /* 0x0000000425257291 */ /* 0x000fd8000f8ec0ff */
.L_x_66:
[----:B------:R-:W-:Y:S02]  /*32a0*/  LEA R0, R3, UR37, 0x3 ;  /* 0x0000002503007c11 */ /* 0x000fe4000f8e18ff */
[----:B------:R-:W-:-:S03]  /*32b0*/  SHF.L.U32 R4, R8, 0x1f, RZ ;  /* 0x0000001f08047819 */ /* 0x000fc600000006ff */
[----:B------:R-:W-:Y:S01]  /*32c0*/  VIADD R5, R0, 0x170 ;  /* 0x0000017000057836 */ /* 0x000fe20000000000 */
[----:B------:R-:W1:Y:S02]  /*32d0*/  SYNCS.PHASECHK.TRANS64.TRYWAIT P0, [R0+URZ+0x160], R4 ;  /* 0x00016004000075a7 */ /* 0x000e6400080011ff */
[----:B-1----:R-:W-:Y:S05]  /*32e0*/  @!P0 BRA `(.L_x_63) ;  /* 0x0000005800688947 */ /* 0x002fea0003800000 */
.L_x_167:
[----:B------:R-:W-:Y:S01]  /*32f0*/  ULEA UR5, UR6, UR37, 0x3 ;  /* 0x0000002506057291 */ /* 0x000fe2000f8e18ff */
[----:B-1----:R-:W-:Y:S01]  /*3300*/  PRMT R0, RZ, 0x654, R5 ;  /* 0x00000654ff007816 */ /* 0x002fe20000000005 */
[----:B------:R-:W-:Y:S01]  /*3310*/  @!P2 IMAD.MOV.U32 R4, RZ, RZ, 0x10 ;  /* 0x00000010ff04a424 */ /* 0x000fe200078e00ff */
[----:B------:R-:W-:Y:S01]  /*3320*/  SHF.L.U32 R5, R12, 0x1f, RZ ;  /* 0x0000001f0c057819 */ /* 0x000fe200000006ff */
[----:B------:R-:W-:Y:S01]  /*3330*/  UIADD3 UR4, UPT, UPT, UR5, 0x120, URZ ;  /* 0x0000012005047890 */ /* 0x000fe2000fffe0ff */
[----:B------:R1:W-:Y:S05]  /*3340*/  SYNCS.ARRIVE.TRANS64.RED.A1T0 RZ, [R0+URZ], RZ ;  /* 0x000000ff00ff79a7 */ /* 0x0003ea00081004ff */
[----:B------:R-:W-:Y:S01]  /*3350*/  IMAD.U32 R6, RZ, RZ, UR4 ;  /* 0x00000004ff067e24 */ /* 0x000fe2000f8e00ff */
[----:B------:R-:W2:Y:S04]  /*3360*/  SYNCS.PHASECHK.TRANS64.TRYWAIT P0, [UR5+0x130], R5 ;  /* 0x00013005ff0075a7 */ /* 0x000ea80008001105 */
[----:B------:R-:W-:Y:S01]  /*3370*/  PRMT R6, R10, 0x654, R6 ;  /* 0x000006540a067816 */ /* 0x000fe20000000006 */
[----:B-12---:R-:W-:Y:S06]  /*3380*/  @!P0 BRA `(.L_x_64) ;  /* 0x0000005800548947 */ /* 0x006fec0003800000 */
.L_x_169:
[----:B------:R-:W-:Y:S01]  /*3390*/  ULEA UR4, UR6, UR37, 0x4 ;  /* 0x0000002506047291 */ /* 0x000fe2000f8e20ff */
[----:B------:R-:W-:Y:S01]  /*33a0*/  SEL R2, R6, R2, !P2 ;  /* 0x0000000206027207 */ /* 0x000fe20005000000 */
[----:B------:R-:W-:Y:S01]  /*33b0*/  UIADD3 UR5, UPT, UPT, UR5, 0x120, URZ ;  /* 0x0000012005057890 */ /* 0x000fe2000fffe0ff */
[----:B-1----:R-:W-:Y:S01]  /*33c0*/  LEA R0, R11, UR37, 0x3 ;  /* 0x000000250b007c11 */ /* 0x002fe2000f8e18ff */
[----:B------:R-:W-:Y:S01]  /*33d0*/  UIADD3 UR4, UPT, UPT, UR4, 0x190, URZ ;  /* 0x0000019004047890 */ /* 0x000fe2000fffe0ff */
[----:B------:R1:W-:Y:S01]  /*33e0*/  @!P2 SYNCS.ARRIVE.TRANS64.RED RZ, [R2+URZ], R4 ;  /* 0x0000000402ffa9a7 */ /* 0x0003e200080004ff */
[----:B------:R-:W-:Y:S01]  /*33f0*/  UIADD3 UR6, UPT, UPT, UR6, 0x1, URZ ;  /* 0x0000000106067890 */ /* 0x000fe2000fffe0ff */
[----:B------:R-:W-:-:S03]  /*3400*/  VIADD R3, R3, 0x1 ;  /* 0x0000000103037836 */ /* 0x000fc60000000000 */
[----:B------:R-:W-:Y:S02]  /*3410*/  UISETP.NE.AND UP0, UPT, UR6, 0x2, UPT ;  /* 0x000000020600788c */ /* 0x000fe4000bf05270 */
[----:B------:R-:W-:Y:S01]  /*3420*/  ISETP.NE.AND P0, PT, R3, 0x2, PT ;  /* 0x000000020300780c */ /* 0x000fe20003f05270 */
[----:B------:R-:W-:Y:S06]  /*3430*/  UGETNEXTWORKID.BROADCAST [UR4], [UR5] ;  /* 0x00000000040073ca */ /* 0x000fec0008000100 */
[----:B------:R-:W-:Y:S02]  /*3440*/  USEL UR4, URZ, 0x1, UP0 ;  /* 0x00000001ff047887 */ /* 0x000fe40008000000 */
[----:B------:R-:W-:-:S04]  /*3450*/  USEL UR6, UR6, URZ, UP0 ;  /* 0x000000ff06067287 */ /* 0x000fc80008000000 */
[----:B------:R-:W-:Y:S02]  /*3460*/  LOP3.LUT R12, R12, UR4, RZ, 0x3c, !PT ;  /* 0x000000040c0c7c12 */ /* 0x000fe4000f8e3cff */
[----:B-1----:R-:W-:-:S04]  /*3470*/  SHF.L.U32 R4, R9, 0x1f, RZ ;  /* 0x0000001f09047819 */ /* 0x002fc800000006ff */
[----:B------:R-:W1:Y:S02]  /*3480*/  SYNCS.PHASECHK.TRANS64.TRYWAIT P1, [R0+URZ+0x120], R4 ;  /* 0x00012004000075a7 */ /* 0x000e6400080211ff */
[----:B-1----:R-:W-:Y:S05]  /*3490*/  @!P1 BRA `(.L_x_65) ;  /* 0x0000005800289947 */ /* 0x002fea0003800000 */
.L_x_170:
[----:B-1----:R-:W-:Y:S01]  /*34a0*/  LEA R4, R11, UR37, 0x4 ;  /* 0x000000250b047c11 */ /* 0x002fe2000f8e20ff */
[----:B------:R-:W-:Y:S01]  /*34b0*/  VIADD R0, R0, 0x130 ;  /* 0x0000013000007836 */ /* 0x000fe20000000000 */
[----:B------:R-:W-:Y:S01]  /*34c0*/  SEL R3, R3, RZ, P0 ;  /* 0x000000ff03037207 */ /* 0x000fe20000000000 */
[----:B------:R-:W-:-:S03]  /*34d0*/  VIADD R11, R11, 0x1 ;  /* 0x000000010b0b7836 */ /* 0x000fc60000000000 */
[----:B------:R-:W1:Y:S01]  /*34e0*/  LDS.128 R4, [R4+0x190] ;  /* 0x0001900004047984 */ /* 0x000e620000000c00 */
[----:B------:R-:W-:Y:S02]  /*34f0*/  PRMT R0, RZ, 0x654, R0 ;  /* 0x00000654ff007816 */ /* 0x000fe40000000000 */
[C---:B------:R-:W-:Y:S01]  /*3500*/  ISETP.NE.AND P1, PT, R11.reuse, 0x2, PT ;  /* 0x000000020b00780c */ /* 0x040fe20003f25270 */
[----:B------:R-:W-:Y:S01]  /*3510*/  @!PT LDS RZ, [RZ] ;  /* 0x00000000fffff984 */ /* 0x000fe20000000800 */
[----:B------:R-:W-:Y:S01]  /*3520*/  @!PT LDS RZ, [RZ] ;  /* 0x00000000fffff984 */ /* 0x000fe20000000800 */
[----:B------:R-:W-:Y:S01]  /*3530*/  @!PT LDS RZ, [RZ] ;  /* 0x00000000fffff984 */ /* 0x000fe20000000800 */
[----:B------:R-:W-:Y:S01]  /*3540*/  @!PT LDS RZ, [RZ] ;  /* 0x00000000fffff984 */ /* 0x000fe20000000800 */
[----:B------:R2:W-:Y:S06]  /*3550*/  MEMBAR.ALL.CTA ;  /* 0x0000000000007992 */ /* 0x0005ec0000008000 */
[----:B--2---:R-:W2:Y:S01]  /*3560*/  FENCE.VIEW.ASYNC.S ;  /* 0x00000000000073c6 */ /* 0x004ea20000000000 */
[----:B------:R-:W-:Y:S01]  /*3570*/  SEL R11, R11, RZ, P1 ;  /* 0x000000ff0b0b7207 */ /* 0x000fe20000800000 */
[----:B--2---:R2:W-:Y:S01]  /*3580*/  SYNCS.ARRIVE.TRANS64.RED.A1T0 RZ, [R0+URZ], RZ ;  /* 0x000000ff00ff79a7 */ /* 0x0045e200081004ff */
[----:B-1----:R-:W-:-:S02]  /*3590*/  LOP3.LUT P3, RZ, R6, 0x1, RZ, 0xc0, !PT ;  /* 0x0000000106ff7812 */ /* 0x002fc4000786c0ff */
[----:B------:R-:W-:-:S04]  /*35a0*/  SEL R4, RZ, 0x1, P1 ;  /* 0x00000001ff047807 */ /* 0x000fc80000800000 */
[----:B------:R-:W-:Y:S02]  /*35b0*/  LOP3.LUT R9, R9, R4, RZ, 0x3c, !PT ;  /* 0x0000000409097212 */ /* 0x000fe400078e3cff */
[----:B--2---:R-:W-:-:S04]  /*35c0*/  SEL R0, RZ, 0x1, P0 ;  /* 0x00000001ff007807 */ /* 0x004fc80000000000 */
[----:B------:R-:W-:Y:S01]  /*35d0*/  LOP3.LUT R8, R8, R0, RZ, 0x3c, !PT ;  /* 0x0000000008087212 */ /* 0x000fe200078e3cff */
[----:B------:R-:W-:Y:S06]  /*35e0*/  @P3 BRA `(.L_x_66) ;  /* 0xfffffffc002c3947 */ /* 0x000fec000383ffff */
[----:B------:R-:W-:Y:S01]  /*35f0*/  ULEA UR5, UR6, UR37, 0x3 ;  /* 0x0000002506057291 */ /* 0x000fe2000f8e18ff */
[----:B------:R-:W-:-:S08]  /*3600*/  SHF.L.U32 R2, R12, 0x1f, RZ ;  /* 0x0000001f0c027819 */ /* 0x000fd000000006ff */
[----:B------:R-:W1:Y:S02]  /*3610*/  SYNCS.PHASECHK.TRANS64 P0, [UR5+0x130], R2 ;  /* 0x00013002ff0075a7 */ /* 0x000e640008001005 */
[----:B-1----:R-:W-:Y:S05]  /*3620*/  @P0 BRA `(.L_x_67) ;  /* 0x0000000000080947 */ /* 0x002fea0003800000 */
[----:B------:R-:W1:Y:S02]  /*3630*/  SYNCS.PHASECHK.TRANS64.TRYWAIT P0, [UR5+0x130], R2 ;  /* 0x00013002ff0075a7 */ /* 0x000e640008001105 */
[----:B-1----:R-:W-:Y:S05]  /*3640*/  @!P0 BRA `(.L_x_68) ;  /* 0x0000005400d08947 */ /* 0x002fea0003800000 */
.L_x_67:
[----:B------:R-:W-:-:S04]  /*3650*/  UIADD3 UR4, UPT, UPT, UR6, 0x1, URZ ;  /* 0x0000000106047890 */ /* 0x000fc8000fffe0ff */
[----:B------:R-:W-:-:S04]  /*3660*/  UISETP.NE.AND UP0, UPT, UR4, 0x2, UPT ;  /* 0x000000020400788c */ /* 0x000fc8000bf05270 */
[----:B------:R-:W-:Y:S02]  /*3670*/  USEL UR7, URZ, 0x1, UP0 ;  /* 0x00000001ff077887 */ /* 0x000fe40008000000 */
[----:B------:R-:W-:-:S04]  /*3680*/  USEL UR4, UR4, URZ, UP0 ;  /* 0x000000ff04047287 */ /* 0x000fc80008000000 */
[----:B------:R-:W-:Y:S01]  /*3690*/  ULEA UR4, UR4, UR37, 0x3 ;  /* 0x0000002504047291 */ /* 0x000fe2000f8e18ff */
[----:B-1----:R-:W-:-:S04]  /*36a0*/  LOP3.LUT R2, R12, UR7, RZ, 0x3c, !PT ;  /* 0x000000070c027c12 */ /* 0x002fc8000f8e3cff */
[----:B------:R-:W-:-:S04]  /*36b0*/  SHF.L.U32 R0, R2, 0x1f, RZ ;  /* 0x0000001f02007819 */ /* 0x000fc800000006ff */
[----:B------:R-:W1:Y:S02]  /*36c0*/  SYNCS.PHASECHK.TRANS64 P0, [UR4+0x130], R0 ;  /* 0x00013000ff0075a7 */ /* 0x000e640008001004 */
[----:B-1-3--:R-:W-:Y:S05]  /*36d0*/  @P0 EXIT ;  /* 0x000000000000094d */ /* 0x00afea0003800000 */
[----:B------:R-:W-:Y:S02]  /*36e0*/  SHF.L.U32 R2, R2, 0x1f, RZ ;  /* 0x0000001f02027819 */ /* 0x000fe400000006ff */
[----:B------:R-:W-:-:S07]  /*36f0*/  MOV R0, UR4 ;  /* 0x0000000400007c02 */ /* 0x000fce0008000f00 */
.L_x_69:
[----:B-1----:R1:W2:Y:S02]  /*3700*/  SYNCS.PHASECHK.TRANS64.TRYWAIT P0, [R0+URZ+0x130], R2 ;  /* 0x00013002000075a7 */ /* 0x0022a400080011ff */
[----:B--2---:R-:W-:Y:S05]  /*3710*/  @!P0 NANOSLEEP.SYNCS 0x989680 ;  /* 0x009896800000895d */ /* 0x004fea0003900000 */
[----:B------:R-:W2:Y:S02]  /*3720*/  @!P0 SYNCS.PHASECHK.TRANS64 P0, [R0+URZ+0x130], R2 ;  /* 0x00013002000085a7 */ /* 0x000ea400080010ff */
[----:B--2---:R-:W-:Y:S05]  /*3730*/  @P0 EXIT ;  /* 0x000000000000094d */ /* 0x004fea0003800000 */
[----:B------:R-:W-:Y:S05]  /*3740*/  BRA `(.L_x_69) ;  /* 0xfffffffc00ec7947 */ /* 0x000fea000383ffff */
.L_x_62:
[----:B------:R-:W-:Y:S05]  /*3750*/  BRA.U UP3, `(.L_x_70) ;  /* 0x0000001503047547 */ /* 0x000fea000b800000 */
[----:B------:R-:W-:Y:S01]  /*3760*/  UMOV UR4, 0x40 ;  /* 0x0000004000047882 */ /* 0x000fe20000000000 */
[----:B------:R-:W-:Y:S01]  /*3770*/  NOP ;  /* 0x0000000000007918 */ /* 0x000fe20000000000 */
[----:B------:R-:W-:Y:S01]  /*3780*/  ULEA UR4, UR37, UR4, 0x18 ;  /* 0x0000000425047291 */ /* 0x000fe2000f8ec0ff */
[----:B------:R-:W-:Y:S02]  /*3790*/  UMOV UR5, 0x400 ;  /* 0x0000040000057882 */ /* 0x000fe40000000000 */
[----:B------:R-:W-:-:S06]  /*37a0*/  ULEA UR37, UR37, UR5, 0x18 ;  /* 0x0000000525257291 */ /* 0x000fcc000f8ec0ff */
[----:B------:R-:W1:Y:S02]  /*37b0*/  LDS.U8 R0, [UR4+0x1c] ;  /* 0x00001c04ff007984 */ /* 0x000e640008000000 */
[----:B-1----:R-:W-:-:S13]  /*37c0*/  ISETP.NE.AND P0, PT, R0, RZ, PT ;  /* 0x000000ff0000720c */ /* 0x002fda0003f05270 */
[----:B------:R-:W-:Y:S05]  /*37d0*/  @P0 BRA `(.L_x_71) ;  /* 0x0000000000580947 */ /* 0x000fea0003800000 */
[----:B------:R-:W-:-:S13]  /*37e0*/  ELECT P0, URZ, PT ;  /* 0x0000000000ff782f */ /* 0x000fda0003800000 */
[----:B------:R-:W-:Y:S05]  /*37f0*/  @!P0 BRA `(.L_x_72) ;  /* 0x0000000000608947 */ /* 0x000fea0003800000 */
[----:B------:R-:W-:Y:S01]  /*3800*/  UMOV UR5, 0x10 ;  /* 0x0000001000057882 */ /* 0x000fe20000000000 */
[----:B------:R-:W-:Y:S01]  /*3810*/  HFMA2 R0, -RZ, RZ, 0, 5.9604644775390625e-08 ;  /* 0x00000001ff007431 */ /* 0x000fe200000001ff */
[----:B------:R-:W-:-:S03]  /*3820*/  MOV R2, 0xffff ;  /* 0x0000ffff00027802 */ /* 0x000fc60000000f00 */
[----:B------:R-:W-:Y:S04]  /*3830*/  DEPBAR.LE SB1, 0x36 ;  /* 0x00009d800000791a */ /* 0x000fe80000000000 */
[----:B------:R-:W1:Y:S02]  /*3840*/  UTCATOMSWS.FIND_AND_SET.ALIGN UP0, UR5, UR5 ;  /* 0x00000005000575e3 */ /* 0x000e640008000800 */
[----:B-1----:R-:W-:Y:S01]  /*3850*/  MOV R3, UR5 ;  /* 0x0000000500037c02 */ /* 0x002fe20008000f00 */
[----:B------:R-:W-:Y:S06]  /*3860*/  BRA.U UP0, `(.L_x_73) ;  /* 0x0000000100187547 */ /* 0x000fec000b800000 */
.L_x_74:
[----:B------:R-:W-:Y:S05]  /*3870*/  NANOSLEEP 0x64 ;  /* 0x000000640000795d */ /* 0x000fea0003800000 */
[----:B------:R-:W-:-:S05]  /*3880*/  UMOV UR5, 0x10 ;  /* 0x0000001000057882 */ /* 0x000fca0000000000 */
[----:B------:R-:W-:Y:S04]  /*3890*/  DEPBAR.LE SB1, 0x36 ;  /* 0x00009d800000791a */ /* 0x000fe80000000000 */
[----:B------:R-:W1:Y:S02]  /*38a0*/  UTCATOMSWS.FIND_AND_SET.ALIGN UP0, UR5, UR5 ;  /* 0x00000005000575e3 */ /* 0x000e640008000800 */
[----:B-1----:R-:W-:Y:S01]  /*38b0*/  MOV R3, UR5 ;  /* 0x0000000500037c02 */ /* 0x002fe20008000f00 */
[----:B------:R-:W-:Y:S05]  /*38c0*/  BRA.U !UP0, `(.L_x_74) ;  /* 0xfffffffd08e87547 */ /* 0x000fea000b83ffff */
.L_x_73:
[-C--:B------:R-:W-:Y:S02]  /*38d0*/  SHF.L.U32 R2, R2, R3.reuse, RZ ;  /* 0x0000000302027219 */ /* 0x080fe400000006ff */
[----:B------:R-:W-:Y:S01]  /*38e0*/  SHF.L.U32 R0, R0, R3, RZ ;  /* 0x0000000300007219 */ /* 0x000fe200000006ff */
[----:B------:R-:W-:Y:S02]  /*38f0*/  IMAD.SHL.U32 R3, R3, 0x20, RZ ;  /* 0x0000002003037824 */ /* 0x000fe400078e00ff */
[----:B------:R1:W-:Y:S04]  /*3900*/  ATOMS.OR RZ, [UR4+0x14], R2 ;  /* 0x00001402ffff798c */ /* 0x0003e8000b000004 */
[----:B------:R1:W-:Y:S04]  /*3910*/  ATOMS.OR RZ, [UR4+0x18], R0 ;  /* 0x00001800ffff798c */ /* 0x0003e8000b000004 */
[----:B------:R1:W-:Y:S01]  /*3920*/  STS [UR37+0x1b0], R3 ;  /* 0x0001b003ff007988 */ /* 0x0003e20008000825 */
[----:B------:R-:W-:Y:S05]  /*3930*/  BRA `(.L_x_72) ;  /* 0x0000000000107947 */ /* 0x000fea0003800000 */
.L_x_71:
[----:B------:R-:W-:Y:S02]  /*3940*/  MOV R0, 0xffffffff ;  /* 0xffffffff00007802 */ /* 0x000fe40000000f00 */
[----:B------:R-:W-:-:S03]  /*3950*/  MOV R2, 0x3980 ;  /* 0x0000398000027802 */ /* 0x000fc60000000f00 */
[----:B------:R1:W-:Y:S04]  /*3960*/  STS [UR37+0x1b0], R0 ;  /* 0x0001b000ff007988 */ /* 0x0003e80008000825 */
[----:B-1-3-5:R-:W-:Y:S05]  /*3970*/  CALL.REL.NOINC `($__internal_1_$__cuda_sm10x_tcgen05_guardrail_trap_phase_invalid_during_alloc) ;  /* 0x0000005800787944 */ /* 0x02afea0003c00000 */
.L_x_72:
[----:B------:R-:W-:Y:S05]  /*3980*/  WARPSYNC.ALL ;  /* 0x0000000000007948 */ /* 0x000fea0003800000 */
[----:B------:R-:W2:Y:S01]  /*3990*/  S2UR UR10, SR_CgaCtaId ;  /* 0x00000000000a79c3 */ /* 0x000ea20000008800 */
[----:B------:R-:W-:Y:S01]  /*39a0*/  UMOV UR4, 0x400 ;  /* 0x0000040000047882 */ /* 0x000fe20000000000 */
[----:B------:R-:W-:-:S06]  /*39b0*/  NOP ;  /* 0x0000000000007918 */ /* 0x000fcc0000000000 */
[----:B------:R-:W-:Y:S08]  /*39c0*/  BAR.ARV 0x6, 0xa0 ;  /* 0x0182800000007b1d */ /* 0x000ff00000002000 */
[----:B------:R-:W4:Y:S01]  /*39d0*/  LDC R8, c[0x0][0x370] ;  /* 0x0000dc00ff087b82 */ /* 0x000f220000000800 */
[----:B------:R-:W-:Y:S01]  /*39e0*/  LOP3.LUT R9, R9, 0xffff, RZ, 0xc0, !PT ;  /* 0x0000ffff09097812 */ /* 0x000fe200078ec0ff */
[----:B------:R-:W-:Y:S01]  /*39f0*/  IMAD.MOV.U32 R14, RZ, RZ, 0x1 ;  /* 0x00000001ff0e7424 */ /* 0x000fe200078e00ff */
[----:B------:R-:W-:Y:S01]  /*3a00*/  CS2R R12, SRZ ;  /* 0x00000000000c7805 */ /* 0x000fe2000001ff00 */
[----:B------:R-:W-:Y:S01]  /*3a10*/  IMAD.MOV.U32 R11, RZ, RZ, RZ ;  /* 0x000000ffff0b7224 */ /* 0x000fe200078e00ff */
[----:B------:R-:W-:Y:S01]  /*3a20*/  R2UR UR14, R9 ;  /* 0x00000000090e72ca */ /* 0x000fe200000e0000 */
[----:B------:R-:W-:Y:S01]  /*3a30*/  UMOV UR25, URZ ;  /* 0x000000ff00197c82 */ /* 0x000fe20008000000 */
[----:B------:R-:W-:Y:S01]  /*3a40*/  UMOV UR24, URZ ;  /* 0x000000ff00187c82 */ /* 0x000fe20008000000 */
[----:B--2---:R-:W-:Y:S01]  /*3a50*/  ULEA UR10, UR10, UR4, 0x18 ;  /* 0x000000040a0a7291 */ /* 0x004fe2000f8ec0ff */
[----:B------:R-:W2:Y:S03]  /*3a60*/  LDCU UR4, c[0x0][0x38c] ;  /* 0x00007180ff0477ac */ /* 0x000ea60008000800 */
[----:B------:R-:W-:-:S02]  /*3a70*/  UIADD3 UR16, UPT, UPT, UR10, 0x6400, URZ ;  /* 0x000064000a107890 */ /* 0x000fc4000fffe0ff */
[----:B------:R-:W-:-:S03]  /*3a80*/  UIADD3 UR17, UPT, UPT, UR10, 0x22400, URZ ;  /* 0x000224000a117890 */ /* 0x000fc6000fffe0ff */
[----:B-1----:R-:W1:Y:S01]  /*3a90*/  LDS R0, [UR10+0x1b0] ;  /* 0x0001b00aff007984 */ /* 0x002e620008000800 */
[----:B------:R-:W-:Y:S02]  /*3aa0*/  UIADD3 UR18, UPT, UPT, UR10, 0x30400, URZ ;  /* 0x000304000a127890 */ /* 0x000fe4000fffe0ff */
[----:B------:R-:W-:Y:S02]  /*3ab0*/  UIADD3 UR19, UPT, UPT, UR10, 0x33c00, URZ ;  /* 0x00033c000a137890 */ /* 0x000fe4000fffe0ff */
[----:B------:R-:W-:Y:S02]  /*3ac0*/  USHF.R.U32.HI UR16, URZ, 0x4, UR16 ;  /* 0x00000004ff107899 */ /* 0x000fe40008011610 */
[----:B------:R-:W-:Y:S02]  /*3ad0*/  USHF.R.U32.HI UR17, URZ, 0x4, UR17 ;  /* 0x00000004ff117899 */ /* 0x000fe40008011611 */
[----:B------:R-:W-:Y:S02]  /*3ae0*/  USHF.R.U32.HI UR18, URZ, 0x4, UR18 ;  /* 0x00000004ff127899 */ /* 0x000fe40008011612 */
[----:B--2---:R-:W-:-:S02]  /*3af0*/  UIADD3 UR4, UPT, UPT, UR4, 0x7f, URZ ;  /* 0x0000007f04047890 */ /* 0x004fc4000fffe0ff */
[----:B------:R-:W-:Y:S02]  /*3b00*/  USHF.R.U32.HI UR19, URZ, 0x4, UR19 ;  /* 0x00000004ff137899 */ /* 0x000fe40008011613 */
[----:B------:R-:W-:Y:S02]  /*3b10*/  USHF.R.S32.HI UR9, URZ, 0x1f, UR4 ;  /* 0x0000001fff097899 */ /* 0x000fe40008011404 */
[----:B------:R-:W-:Y:S02]  /*3b20*/  ULOP3.LUT UR16, UR16, 0x3fff, URZ, 0xc0, !UPT ;  /* 0x00003fff10107892 */ /* 0x000fe4000f8ec0ff */
[----:B------:R-:W-:Y:S02]  /*3b30*/  ULEA.HI UR9, UR9, UR4, URZ, 0x7 ;  /* 0x0000000409097291 */ /* 0x000fe4000f8f38ff */
[----:B------:R-:W-:Y:S02]  /*3b40*/  ULOP3.LUT UR17, UR17, 0x3fff, URZ, 0xc0, !UPT ;  /* 0x00003fff11117892 */ /* 0x000fe4000f8ec0ff */
[----:B------:R-:W-:-:S02]  /*3b50*/  USHF.R.S32.HI UR9, URZ, 0x7, UR9 ;  /* 0x00000007ff097899 */ /* 0x000fc40008011409 */
[----:B------:R-:W-:Y:S02]  /*3b60*/  ULOP3.LUT UR18, UR18, 0x3fff, URZ, 0xc0, !UPT ;  /* 0x00003fff12127892 */ /* 0x000fe4000f8ec0ff */
[----:B------:R-:W-:Y:S02]  /*3b70*/  UISETP.LT.AND UP0, UPT, UR9, 0x1, UPT ;  /* 0x000000010900788c */ /* 0x000fe4000bf01270 */
[----:B------:R-:W-:Y:S02]  /*3b80*/  ULOP3.LUT UR19, UR19, 0x3fff, URZ, 0xc0, !UPT ;  /* 0x00003fff13137892 */ /* 0x000fe4000f8ec0ff */
[----:B------:R-:W-:Y:S02]  /*3b90*/  USEL UR15, UR9, 0x1, !UP0 ;  /* 0x00000001090f7887 */ /* 0x000fe4000c000000 */
[----:B------:R-:W-:Y:S02]  /*3ba0*/  ULOP3.LUT UR16, UR16, 0x10000, URZ, 0xfc, !UPT ;  /* 0x0001000010107892 */ /* 0x000fe4000f8efcff */
[----:B------:R-:W-:-:S02]  /*3bb0*/  ULOP3.LUT UR17, UR17, 0x10000, URZ, 0xfc, !UPT ;  /* 0x0001000011117892 */ /* 0x000fc4000f8efcff */
[----:B------:R-:W-:Y:S02]  /*3bc0*/  ULOP3.LUT UR18, UR18, 0x10000, URZ, 0xfc, !UPT ;  /* 0x0001000012127892 */ /* 0x000fe4000f8efcff */
[----:B------:R-:W-:Y:S01]  /*3bd0*/  ULOP3.LUT UR19, UR19, 0x10000, URZ, 0xfc, !UPT ;  /* 0x0001000013137892 */ /* 0x000fe2000f8efcff */
[----:B-1----:R-:W-:Y:S01]  /*3be0*/  R2UR UR28, R0 ;  /* 0x00000000001c72ca */ /* 0x002fe200000e0000 */
[----:B------:R-:W-:Y:S01]  /*3bf0*/  UIADD3 UR15, UPT, UPT, -UR15, URZ, URZ ;  /* 0x000000ff0f0f7290 */ /* 0x000fe2000fffe1ff */
[----:B------:R-:W1:Y:S11]  /*3c00*/  LDC R0, c[0x0][0x374] ;  /* 0x0000dd00ff007b82 */ /* 0x000e760000000800 */
[----:B------:R-:W-:Y:S01]  /*3c10*/  IMAD.U32 R2, RZ, RZ, UR28 ;  /* 0x0000001cff027e24 */ /* 0x000fe2000f8e00ff */
[----:B------:R-:W-:-:S02]  /*3c20*/  UIADD3 UR6, UPT, UPT, UR28, 0x80, URZ ;  /* 0x000000801c067890 */ /* 0x000fc4000fffe0ff */
[----:B------:R-:W-:Y:S01]  /*3c30*/  UIADD3 UR4, UPT, UPT, UR28, 0x84, URZ ;  /* 0x000000841c047890 */ /* 0x000fe2000fffe0ff */
[----:B------:R-:W-:Y:S01]  /*3c40*/  VIADD R2, R2, 0x88 ;  /* 0x0000008802027836 */ /* 0x000fe20000000000 */
[----:B------:R-:W-:Y:S02]  /*3c50*/  USHF.R.U32.HI UR27, URZ, 0x11, UR6 ;  /* 0x00000011ff1b7899 */ /* 0x000fe40008011606 */
[----:B------:R-:W-:Y:S02]  /*3c60*/  USHF.R.U32.HI UR26, URZ, 0x11, UR4 ;  /* 0x00000011ff1a7899 */ /* 0x000fe40008011604 */
[----:B------:R-:W-:Y:S01]  /*3c70*/  R2UR UR8, R2 ;  /* 0x00000000020872ca */ /* 0x000fe200000e0000 */
[----:B------:R-:W-:Y:S02]  /*3c80*/  ULOP3.LUT UR27, UR27, 0x6000, URZ, 0xc0, !UPT ;  /* 0x000060001b1b7892 */ /* 0x000fe4000f8ec0ff */
[----:B------:R-:W-:Y:S02]  /*3c90*/  ULOP3.LUT UR26, UR26, 0x6000, URZ, 0xc0, !UPT ;  /* 0x000060001a1a7892 */ /* 0x000fe4000f8ec0ff */
[----:B------:R-:W-:-:S02]  /*3ca0*/  ULOP3.LUT UR27, UR27, 0x810, URZ, 0xfc, !UPT ;  /* 0x000008101b1b7892 */ /* 0x000fc4000f8efcff */
[----:B----4-:R-:W-:-:S12]  /*3cb0*/  ULOP3.LUT UR26, UR26, 0x810, URZ, 0xfc, !UPT ;  /* 0x000008101a1a7892 */ /* 0x010fd8000f8efcff */
.L_x_83:
[C---:B------:R-:W-:Y:S02]  /*3cc0*/  LEA R2, R13.reuse, UR10, 0x3 ;  /* 0x0000000a0d027c11 */ /* 0x040fe4000f8e18ff */
[----:B------:R-:W-:Y:S02]  /*3cd0*/  SHF.L.U32 R3, R12, 0x1f, RZ ;  /* 0x0000001f0c037819 */ /* 0x000fe400000006ff */
[----:B------:R-:W-:Y:S02]  /*3ce0*/  LEA R4, R13, UR10, 0x4 ;  /* 0x0000000a0d047c11 */ /* 0x000fe4000f8e20ff */
[----:B--2---:R-:W2:Y:S02]  /*3cf0*/  SYNCS.PHASECHK.TRANS64.TRYWAIT P0, [R2+URZ+0x120], R3 ;  /* 0x00012003020075a7 */ /* 0x004ea400080011ff */
[----:B--2-4-:R-:W-:Y:S05]  /*3d00*/  @!P0 BRA `(.L_x_75) ;  /* 0x0000005000388947 */ /* 0x014fea0003800000 */
.L_x_172:
[----:B------:R-:W4:Y:S01]  /*3d10*/  LDS.128 R4, [R4+0x190] ;  /* 0x0001900004047984 */ /* 0x000f220000000c00 */
[----:B---3--:R-:W-:Y:S01]  /*3d20*/  ISETP.GE.AND P0, PT, R40, 0x1, PT ;  /* 0x000000012800780c */ /* 0x008fe20003f06270 */
[----:B--2---:R-:W-:Y:S01]  /*3d30*/  VIADD R2, R2, 0x130 ;  /* 0x0000013002027836 */ /* 0x004fe20000000000 */
[----:B------:R-:W-:Y:S01]  /*3d40*/  @!PT LDS RZ, [RZ] ;  /* 0x00000000fffff984 */ /* 0x000fe20000000800 */
[----:B------:R-:W-:Y:S01]  /*3d50*/  @!PT LDS RZ, [RZ] ;  /* 0x00000000fffff984 */ /* 0x000fe20000000800 */
[----:B------:R-:W-:Y:S01]  /*3d60*/  @!PT LDS RZ, [RZ] ;  /* 0x00000000fffff984 */ /* 0x000fe20000000800 */
[----:B------:R-:W-:Y:S01]  /*3d70*/  @!PT LDS RZ, [RZ] ;  /* 0x00000000fffff984 */ /* 0x000fe20000000800 */
[----:B------:R2:W-:Y:S06]  /*3d80*/  MEMBAR.ALL.CTA ;  /* 0x0000000000007992 */ /* 0x0005ec0000008000 */
[----:B--2---:R-:W2:Y:S01]  /*3d90*/  FENCE.VIEW.ASYNC.S ;  /* 0x00000000000073c6 */ /* 0x004ea20000000000 */
[----:B------:R-:W-:-:S04]  /*3da0*/  PRMT R2, RZ, 0x654, R2 ;  /* 0x00000654ff027816 */ /* 0x000fc80000000002 */
[----:B--2---:R2:W-:Y:S01]  /*3db0*/  SYNCS.ARRIVE.TRANS64.RED.A1T0 RZ, [R2+URZ], RZ ;  /* 0x000000ff02ff79a7 */ /* 0x0045e200081004ff */
[----:B----4-:R-:W-:-:S13]  /*3dc0*/  LOP3.LUT P3, RZ, R6, 0x1, RZ, 0xc0, !PT ;  /* 0x0000000106ff7812 */ /* 0x010fda000786c0ff */
[----:B------:R-:W-:Y:S02]  /*3dd0*/  @P3 MOV R10, R4 ;  /* 0x00000004000a3202 */ /* 0x000fe40000000f00 */
[----:B------:R-:W-:Y:S01]  /*3de0*/  @P3 LOP3.LUT R9, R5, 0xffff, RZ, 0xc0, !PT ;  /* 0x0000ffff05093812 */ /* 0x000fe200078ec0ff */
[----:B--2---:R-:W-:Y:S06]  /*3df0*/  @!P0 BRA `(.L_x_76) ;  /* 0x0000000000b88947 */ /* 0x004fec0003800000 */
[----:B------:R-:W1:Y:S01]  /*3e00*/  LDC.64 R4, c[0x0][0xf18] ;  /* 0x0003c600ff047b82 */ /* 0x000e620000000a00 */
[----:B------:R-:W-:-:S07]  /*3e10*/  ISETP.NE.AND P0, PT, R40, 0x1, PT ;  /* 0x000000012800780c */ /* 0x000fce0003f05270 */
[----:B------:R-:W2:Y:S08]  /*3e20*/  LDC.64 R6, c[0x0][0xf10] ;  /* 0x0003c400ff067b82 */ /* 0x000eb00000000a00 */
[----:B------:R-:W3:Y:S08]  /*3e30*/  LDC R15, c[0x0][0xf20] ;  /* 0x0003c800ff0f7b82 */ /* 0x000ef00000000800 */
[----:B------:R-:W4:Y:S01]  /*3e40*/  LDC R16, c[0x0][0xf0c] ;  /* 0x0003c300ff107b82 */ /* 0x000f220000000800 */
[----:B-1----:R-:W-:Y:S01]  /*3e50*/  IMAD.HI.U32 R18, R0, R5, RZ ;  /* 0x0000000500127227 */ /* 0x002fe200078e00ff */
[----:B------:R-:W-:-:S03]  /*3e60*/  ISETP.NE.AND P1, PT, R4, 0x1, PT ;  /* 0x000000010400780c */ /* 0x000fc60003f25270 */
[----:B------:R-:W-:-:S03]  /*3e70*/  IMAD.HI.U32 R5, R9, R5, RZ ;  /* 0x0000000509057227 */ /* 0x000fc600078e00ff */
[----:B------:R-:W1:Y:S01]  /*3e80*/  LDC.64 R2, c[0x0][0xf28] ;  /* 0x0003ca00ff027b82 */ /* 0x000e620000000a00 */
[----:B--2---:R-:W-:-:S04]  /*3e90*/  IMAD.HI.U32 R19, R8, R6, RZ ;  /* 0x0000000608137227 */ /* 0x004fc800078e00ff */
[----:B------:R-:W-:Y:S01]  /*3ea0*/  IMAD.HI.U32 R20, R10, R6, RZ ;  /* 0x000000060a147227 */ /* 0x000fe200078e00ff */
[----:B------:R-:W-:Y:S02]  /*3eb0*/  SHF.R.U32.HI R19, RZ, R7, R19 ;  /* 0x00000007ff137219 */ /* 0x000fe40000011613 */
[-C--:B---3--:R-:W-:Y:S02]  /*3ec0*/  SHF.R.U32.HI R18, RZ, R15.reuse, R18 ;  /* 0x0000000fff127219 */ /* 0x088fe40000011612 */
[----:B------:R-:W-:Y:S02]  /*3ed0*/  SHF.R.U32.HI R5, RZ, R15, R5 ;  /* 0x0000000fff057219 */ /* 0x000fe40000011605 */
[----:B------:R-:W-:Y:S02]  /*3ee0*/  SEL R18, R0, R18, !P1 ;  /* 0x0000001200127207 */ /* 0x000fe40004800000 */
[----:B------:R-:W-:Y:S02]  /*3ef0*/  SHF.R.U32.HI R20, RZ, R7, R20 ;  /* 0x00000007ff147219 */ /* 0x000fe40000011614 */
[----:B----4-:R-:W-:-:S02]  /*3f00*/  ISETP.NE.AND P2, PT, R16, 0x1, PT ;  /* 0x000000011000780c */ /* 0x010fc40003f45270 */
[----:B------:R-:W-:Y:S02]  /*3f10*/  SEL R5, R9, R5, !P1 ;  /* 0x0000000509057207 */ /* 0x000fe40004800000 */
[----:B------:R-:W-:Y:S02]  /*3f20*/  SEL R19, R8, R19, !P2 ;  /* 0x0000001308137207 */ /* 0x000fe40005000000 */
[----:B------:R-:W-:Y:S01]  /*3f30*/  SEL R20, R10, R20, !P2 ;  /* 0x000000140a147207 */ /* 0x000fe20005000000 */
[----:B-1----:R-:W-:-:S04]  /*3f40*/  IMAD.HI.U32 R17, R18, R2, RZ ;  /* 0x0000000212117227 */ /* 0x002fc800078e00ff */
        /* <DEDUP_REMOVED lines=25> */
.L_x_76:
[----:B------:R-:W2:Y:S02]  /*40e0*/  LDCU UR5, c[0x0][0xf30] ;  /* 0x0001e600ff0577ac */ /* 0x000ea40008000800 */
[----:B--2---:R-:W-:-:S09]  /*40f0*/  UISETP.NE.AND UP0, UPT, UR5, 0x1, UPT ;  /* 0x000000010500788c */ /* 0x004fd2000bf05270 */
[----:B------:R-:W-:Y:S05]  /*4100*/  BRA.U UP0, `(.L_x_77) ;  /* 0x0000000100387547 */ /* 0x000fea000b800000 */
[----:B------:R-:W2:Y:S08]  /*4110*/  LDC.64 R4, c[0x0][0xf10] ;  /* 0x0003c400ff047b82 */ /* 0x000eb00000000a00 */
[----:B------:R-:W3:Y:S08]  /*4120*/  LDC.64 R2, c[0x0][0xf18] ;  /* 0x0003c600ff027b82 */ /* 0x000ef00000000a00 */
[----:B------:R-:W4:Y:S08]  /*4130*/  LDC R7, c[0x0][0xf0c] ;  /* 0x0003c300ff077b82 */ /* 0x000f300000000800 */
[----:B------:R-:W1:Y:S01]  /*4140*/  LDC R6, c[0x0][0xf20] ;  /* 0x0003c800ff067b82 */ /* 0x000e620000000800 */
[----:B--2---:R-:W-:-:S05]  /*4150*/  IMAD.HI.U32 R4, R10, R4, RZ ;  /* 0x000000040a047227 */ /* 0x004fca00078e00ff */
[----:B------:R-:W-:Y:S01]  /*4160*/  SHF.R.U32.HI R4, RZ, R5, R4 ;  /* 0x00000005ff047219 */ /* 0x000fe20000011604 */
[----:B---3--:R-:W-:Y:S01]  /*4170*/  IMAD.HI.U32 R3, R9, R3, RZ ;  /* 0x0000000309037227 */ /* 0x008fe200078e00ff */
[----:B------:R-:W-:Y:S02]  /*4180*/  ISETP.NE.AND P0, PT, R2, 0x1, PT ;  /* 0x000000010200780c */ /* 0x000fe40003f05270 */
[----:B----4-:R-:W-:-:S04]  /*4190*/  ISETP.NE.AND P1, PT, R7, 0x1, PT ;  /* 0x000000010700780c */ /* 0x010fc80003f25270 */
[----:B------:R-:W-:Y:S02]  /*41a0*/  SEL R4, R10, R4, !P1 ;  /* 0x000000040a047207 */ /* 0x000fe40004800000 */
[----:B-1----:R-:W-:-:S04]  /*41b0*/  SHF.R.U32.HI R3, RZ, R6, R3 ;  /* 0x00000006ff037219 */ /* 0x002fc80000011603 */
[----:B------:R-:W-:-:S05]  /*41c0*/  SEL R3, R9, R3, !P0 ;  /* 0x0000000309037207 */ /* 0x000fca0004000000 */
[----:B------:R-:W-:-:S04]  /*41d0*/  IMAD.IADD R3, R4, 0x1, -R3 ;  /* 0x0000000104037824 */ /* 0x000fc800078e0a03 */
[----:B------:R-:W-:-:S07]  /*41e0*/  IMAD R9, R3, R2, R9 ;  /* 0x0000000203097224 */ /* 0x000fce00078e0209 */
.L_x_77:
[----:B------:R-:W2:Y:S01]  /*41f0*/  LDCU UR5, c[0x0][0x38c] ;  /* 0x00007180ff0577ac */ /* 0x000ea20008000800 */
[----:B------:R-:W-:Y:S02]  /*4200*/  PLOP3.LUT P1, PT, PT, PT, PT, 0x80, 0x8 ;  /* 0x000000000008781c */ /* 0x000fe40003f2f070 */
[----:B------:R-:W-:Y:S01]  /*4210*/  SHF.L.U32 R2, R14, 0x1f, RZ ;  /* 0x0000001f0e027819 */ /* 0x000fe200000006ff */
[----:B------:R-:W-:Y:S02]  /*4220*/  ULEA UR12, UR25, UR10, 0x3 ;  /* 0x0000000a190c7291 */ /* 0x000fe4000f8e18ff */
[----:B------:R-:W-:Y:S02]  /*4230*/  ULEA UR13, UR25, UR28, 0x6 ;  /* 0x0000001c190d7291 */ /* 0x000fe4000f8e30ff */
[----:B--2---:R-:W-:-:S06]  /*4240*/  UISETP.GE.AND UP0, UPT, UR5, 0x1, UPT ;  /* 0x000000010500788c */ /* 0x004fcc000bf06270 */
[----:B------:R-:W-:-:S05]  /*4250*/  PLOP3.LUT P0, PT, PT, PT, UP0, 0x80, 0x8 ;  /* 0x000000000008781c */ /* 0x000fca0003f0f008 */
[----:B------:R-:W-:-:S08]  /*4260*/  @UP0 ULEA UR5, UR24, UR10, 0x3 ;  /* 0x0000000a18050291 */ /* 0x000fd0000f8e18ff */
[----:B------:R-:W-:-:S04]  /*4270*/  @P0 SHF.L.U32 R3, R11, 0x1f, RZ ;  /* 0x0000001f0b030819 */ /* 0x000fc800000006ff */
[----:B------:R2:W3:Y:S01]  /*4280*/  @P0 SYNCS.PHASECHK.TRANS64.TRYWAIT P1, [UR5], R3 ;  /* 0x00000003ff0005a7 */ /* 0x0004e20008021105 */
[----:B------:R-:W4:Y:S01]  /*4290*/  SYNCS.PHASECHK.TRANS64.TRYWAIT P0, [UR12+0x150], R2 ;  /* 0x00015002ff0075a7 */ /* 0x000f22000800110c */
[----:B--2---:R-:W-:-:S04]  /*42a0*/  LEA.HI R3, R24, R24, RZ, 0x1 ;  /* 0x0000001818037211 */ /* 0x004fc800078f08ff */
[----:B------:R-:W-:-:S05]  /*42b0*/  LOP3.LUT R3, R3, 0x7ffffffe, RZ, 0xc0, !PT ;  /* 0x7ffffffe03037812 */ /* 0x000fca00078ec0ff */
[----:B------:R-:W-:-:S05]  /*42c0*/  IMAD.IADD R3, R24, 0x1, -R3 ;  /* 0x0000000118037824 */ /* 0x000fca00078e0a03 */
[----:B------:R-:W-:-:S13]  /*42d0*/  R2UR UR7, R3 ;  /* 0x00000000030772ca */ /* 0x000fda00000e0000 */
[----:B------:R-:W-:Y:S01]  /*42e0*/  ULEA UR7, UR7, UR8, 0x1 ;  /* 0x0000000807077291 */ /* 0x000fe2000f8e08ff */
[----:B---34-:R-:W-:Y:S11]  /*42f0*/  @!P0 BRA `(.L_x_78) ;  /* 0x0000004800d08947 */ /* 0x018ff60003800000 */
.L_x_174:
[----:B------:R-:W-:Y:S01]  /*4300*/  IADD3 R13, PT, PT, R13, 0x1, RZ ;  /* 0x000000010d0d7810 */ /* 0x000fe20007ffe0ff */
[----:B------:R-:W-:Y:S06]  /*4310*/  BRA.U !UP0, `(.L_x_79) ;  /* 0x0000000108f87547 */ /* 0x000fec000b800000 */
[----:B------:R-:W-:Y:S02]  /*4320*/  UIADD3 UR5, UPT, UPT, UR7, 0x4, URZ ;  /* 0x0000000407057890 */ /* 0x000fe4000fffe0ff */
[----:B------:R-:W-:Y:S02]  /*4330*/  USHF.R.U32.HI UR32, URZ, 0x1a, UR7 ;  /* 0x0000001aff207899 */ /* 0x000fe40008011607 */
[----:B------:R-:W-:Y:S02]  /*4340*/  USHF.R.U32.HI UR30, URZ, 0x1a, UR5 ;  /* 0x0000001aff1e7899 */ /* 0x000fe40008011605 */
[----:B------:R-:W-:Y:S02]  /*4350*/  ULOP3.LUT UR32, UR32, 0x30, URZ, 0xc0, !UPT ;  /* 0x0000003020207892 */ /* 0x000fe4000f8ec0ff */
[----:B------:R-:W-:Y:S02]  /*4360*/  ULOP3.LUT UR30, UR30, 0x30, URZ, 0xc0, !UPT ;  /* 0x000000301e1e7892 */ /* 0x000fe4000f8ec0ff */
[----:B------:R-:W-:-:S02]  /*4370*/  ULOP3.LUT UR32, UR32, 0x480, URZ, 0xfc, !UPT ;  /* 0x0000048020207892 */ /* 0x000fc4000f8efcff */
[----:B------:R-:W-:Y:S02]  /*4380*/  ULOP3.LUT UR30, UR30, 0x480, URZ, 0xfc, !UPT ;  /* 0x000004801e1e7892 */ /* 0x000fe4000f8efcff */
[----:B------:R-:W-:Y:S02]  /*4390*/  UPRMT UR33, UR32, 0x5410, UR27 ;  /* 0x0000541020217896 */ /* 0x000fe4000800001b */
[----:B------:R-:W-:Y:S01]  /*43a0*/  UPRMT UR31, UR30, 0x5410, UR26 ;  /* 0x000054101e1f7896 */ /* 0x000fe2000800001a */
[----:B------:R-:W-:Y:S01]  /*43b0*/  UMOV UR23, URZ ;  /* 0x000000ff00177c82 */ /* 0x000fe20008000000 */
[----:B------:R-:W-:Y:S01]  /*43c0*/  UMOV UR22, UR15 ;  /* 0x0000000f00167c82 */ /* 0x000fe20008000000 */
[----:B------:R-:W-:Y:S01]  /*43d0*/  UMOV UR21, UR9 ;  /* 0x0000000900157c82 */ /* 0x000fe20008000000 */
[----:B------:R-:W-:Y:S01]  /*43e0*/  UMOV UR20, UR24 ;  /* 0x0000001800147c82 */ /* 0x000fe20008000000 */
[----:B------:R-:W-:Y:S01]  /*43f0*/  UMOV UR32, URZ ;  /* 0x000000ff00207c82 */ /* 0x000fe20008000000 */
[----:B------:R-:W-:-:S06]  /*4400*/  UMOV UR30, URZ ;  /* 0x000000ff001e7c82 */ /* 0x000fcc0008000000 */
.L_x_82:
[----:B------:R-:W-:Y:S02]  /*4410*/  UIADD3 UR22, UPT, UPT, UR22, 0x1, URZ ;  /* 0x0000000116167890 */ /* 0x000fe4000fffe0ff */
[----:B---3--:R-:W-:Y:S02]  /*4420*/  ULEA UR11, UR20, UR10, 0x3 ;  /* 0x0000000a140b7291 */ /* 0x008fe4000f8e18ff */
[----:B------:R-:W-:Y:S01]  /*4430*/  UISETP.NE.AND UP0, UPT, UR22, URZ, UPT ;  /* 0x000000ff1600728c */ /* 0x000fe2000bf05270 */
[----:B----4-:R-:W-:Y:S10]  /*4440*/  @P1 BRA `(.L_x_80) ;  /* 0x00000000000c1947 */ /* 0x010ff40003800000 */
[----:B--2---:R-:W-:Y:S04]  /*4450*/  SHF.L.U32 R3, R11, 0x1f, RZ ;  /* 0x0000001f0b037819 */ /* 0x004fe800000006ff */
[----:B------:R-:W2:Y:S02]  /*4460*/  SYNCS.PHASECHK.TRANS64.TRYWAIT P0, [UR11], R3 ;  /* 0x00000003ff0075a7 */ /* 0x000ea4000800110b */
[----:B--2---:R-:W-:Y:S05]  /*4470*/  @!P0 BRA `(.L_x_81) ;  /* 0x0000004800888947 */ /* 0x004fea0003800000 */
.L_x_80:
[----:B------:R-:W-:Y:S01]  /*4480*/  UISETP.NE.AND UP1, UPT, UR21, 0x1, UPT ;  /* 0x000000011500788c */ /* 0x000fe2000bf25270 */
[----:B------:R-:W-:Y:S01]  /*4490*/  PLOP3.LUT P1, PT, PT, PT, PT, 0x80, 0x8 ;  /* 0x000000000008781c */ /* 0x000fe20003f2f070 */
[----:B------:R-:W-:Y:S02]  /*44a0*/  UIADD3 UR24, UPT, UPT, UR20, 0x1, URZ ;  /* 0x0000000114187890 */ /* 0x000fe4000fffe0ff */
[----:B------:R-:W-:Y:S02]  /*44b0*/  ULEA UR38, UR20, UR18, 0x6 ;  /* 0x0000001214267291 */ /* 0x000fe4000f8e30ff */
[----:B------:R-:W-:Y:S01]  /*44c0*/  UISETP.NE.AND UP2, UPT, UR24, 0xe, UPT ;  /* 0x0000000e1800788c */ /* 0x000fe2000bf45270 */
[----:B------:R-:W-:Y:S01]  /*44d0*/  PLOP3.LUT P0, PT, PT, PT, UP1, 0x80, 0x8 ;  /* 0x000000000008781c */ /* 0x000fe20003f0f018 */
[----:B------:R-:W-:Y:S02]  /*44e0*/  ULEA UR36, UR20, UR19, 0x6 ;  /* 0x0000001314247291 */ /* 0x000fe4000f8e30ff */
[----:B------:R-:W-:Y:S02]  /*44f0*/  USEL UR34, URZ, 0x1, UP2 ;  /* 0x00000001ff227887 */ /* 0x000fe40009000000 */
[----:B------:R-:W-:Y:S02]  /*4500*/  USEL UR24, UR24, URZ, UP2 ;  /* 0x000000ff18187287 */ /* 0x000fe40009000000 */
[----:B------:R-:W-:Y:S02]  /*4510*/  ULEA UR40, UR20, UR16, 0x9 ;  /* 0x0000001014287291 */ /* 0x000fe4000f8e48ff */
[----:B------:R-:W-:Y:S01]  /*4520*/  @UP1 ULEA UR29, UR24, UR10, 0x3 ;  /* 0x0000000a181d1291 */ /* 0x000fe2000f8e18ff */
[----:B------:R-:W-:Y:S01]  /*4530*/  LOP3.LUT R11, R11, UR34, RZ, 0x3c, !PT ;  /* 0x000000220b0b7c12 */ /* 0x000fe2000f8e3cff */
[----:B------:R-:W-:Y:S02]  /*4540*/  ULEA UR34, UR20, UR17, 0x8 ;  /* 0x0000001114227291 */ /* 0x000fe4000f8e40ff */
[----:B------:R-:W-:Y:S01]  /*4550*/  UIADD3 UR48, UPT, UPT, UR38, 0x20, URZ ;  /* 0x0000002026307890 */ /* 0x000fe2000fffe0ff */
[----:B--2---:R-:W-:Y:S01]  /*4560*/  @P0 SHF.L.U32 R2, R11, 0x1f, RZ ;  /* 0x0000001f0b020819 */ /* 0x004fe200000006ff */
[----:B------:R-:W-:Y:S02]  /*4570*/  UISETP.NE.U32.AND UP1, UPT, UR23, URZ, UPT ;  /* 0x000000ff1700728c */ /* 0x000fe4000bf25070 */
[----:B------:R-:W-:Y:S01]  /*4580*/  UIADD3 UR46, UPT, UPT, UR36, 0x20, URZ ;  /* 0x00000020242e7890 */ /* 0x000fe2000fffe0ff */
[----:B------:R3:W4:Y:S01]  /*4590*/  @P0 SYNCS.PHASECHK.TRANS64.TRYWAIT P1, [UR29], R2 ;  /* 0x00000002ff0005a7 */ /* 0x000722000802111d */
[----:B------:R-:W-:Y:S02]  /*45a0*/  UIADD3 UR44, UPT, UPT, UR34, 0x2, URZ ;  /* 0x00000002222c7890 */ /* 0x000fe4000fffe0ff */
[----:B------:R-:W-:Y:S02]  /*45b0*/  UIADD3 UR42, UPT, UPT, UR40, 0x2, URZ ;  /* 0x00000002282a7890 */ /* 0x000fe4000fffe0ff */
[----:B------:R-:W-:Y:S02]  /*45c0*/  UIADD3 UR11, UPT, UPT, UR11, 0x70, URZ ;  /* 0x000000700b0b7890 */ /* 0x000fe4000fffe0ff */
[----:B------:R-:W-:Y:S01]  /*45d0*/  UIADD3 UR21, UPT, UPT, UR21, -0x1, URZ ;  /* 0xffffffff15157890 */ /* 0x000fe2000fffe0ff */
[----:B------:R-:W-:Y:S01]  /*45e0*/  UMOV UR39, 0x4008 ;  /* 0x0000400800277882 */ /* 0x000fe20000000000 */
[----:B------:R-:W-:Y:S01]  /*45f0*/  UMOV UR49, 0x4008 ;  /* 0x0000400800317882 */ /* 0x000fe20000000000 */
[----:B------:R3:W-:Y:S01]  /*4600*/  UTCCP.T.S.4x32dp128bit tmem[UR28+0x80], gdesc[UR38] ;  /* 0x000080261c0079e7 */ /* 0x0007e20009100000 */
[----:B------:R3:W-:Y:S01]  /*4610*/  UTCCP.T.S.4x32dp128bit tmem[UR28+0x84], gdesc[UR48] ;  /* 0x000084301c0079e7 */ /* 0x0007e20009100000 */
[----:B------:R-:W-:Y:S01]  /*4620*/  UMOV UR37, 0x4008 ;  /* 0x0000400800257882 */ /* 0x000fe20000000000 */
[----:B------:R-:W-:Y:S01]  /*4630*/  UMOV UR47, 0x4008 ;  /* 0x00004008002f7882 */ /* 0x000fe20000000000 */
[----:B------:R3:W-:Y:S01]  /*4640*/  UTCCP.T.S.4x32dp128bit tmem[UR28+0x88], gdesc[UR36] ;  /* 0x000088241c0079e7 */ /* 0x0007e20009100000 */
[----:B------:R3:W-:Y:S01]  /*4650*/  UTCCP.T.S.4x32dp128bit tmem[UR28+0x8c], gdesc[UR46] ;  /* 0x00008c2e1c0079e7 */ /* 0x0007e20009100000 */
[----:B------:R-:W-:Y:S01]  /*4660*/  UMOV UR35, 0x80004020 ;  /* 0x8000402000237882 */ /* 0x000fe20000000000 */
[----:B------:R-:W-:Y:S01]  /*4670*/  UMOV UR41, 0x80004020 ;  /* 0x8000402000297882 */ /* 0x000fe20000000000 */
[----:B------:R-:W-:Y:S01]  /*4680*/  UMOV UR45, 0x80004020 ;  /* 0x80004020002d7882 */ /* 0x000fe20000000000 */
[----:B------:R3:W-:Y:S01]  /*4690*/  UTCOMMA.4X gdesc[UR40], gdesc[UR34], tmem[UR13], tmem[UR32], idesc[UR33], tmem[UR6], UP1 ;  /* 0x80062022280075ea */ /* 0x0007e2000880000d */
[----:B------:R-:W-:Y:S01]  /*46a0*/  UMOV UR43, 0x80004020 ;  /* 0x80004020002b7882 */ /* 0x000fe20000000000 */
[----:B------:R-:W-:Y:S01]  /*46b0*/  UMOV UR23, 0x1 ;  /* 0x0000000100177882 */ /* 0x000fe20000000000 */
[----:B------:R3:W-:Y:S01]  /*46c0*/  UTCOMMA.4X gdesc[UR42], gdesc[UR44], tmem[UR13], tmem[UR30], idesc[UR31], tmem[UR4], UPT ;  /* 0x80041e2c2a0075ea */ /* 0x0007e2000b80000d */
[----:B------:R3:W-:Y:S01]  /*46d0*/  UTCBAR.MULTICAST [UR11], URZ, UR14 ;  /* 0x000000ff0b0073e9 */ /* 0x0007e2000800080e */
[----:B------:R-:W-:Y:S01]  /*46e0*/  UMOV UR20, UR24 ;  /* 0x0000001800147c82 */ /* 0x000fe20008000000 */
[----:B------:R-:W-:Y:S05]  /*46f0*/  BRA.U UP0, `(.L_x_82) ;  /* 0xfffffffd00447547 */ /* 0x000fea000b83ffff */
.L_x_79:
[----:B------:R-:W-:Y:S01]  /*4700*/  UIADD3 UR25, UPT, UPT, UR25, 0x1, URZ ;  /* 0x0000000119197890 */ /* 0x000fe2000fffe0ff */
[----:B------:R-:W-:Y:S01]  /*4710*/  ISETP.NE.AND P0, PT, R13, 0x2, PT ;  /* 0x000000020d00780c */ /* 0x000fe20003f05270 */
[----:B------:R-:W-:Y:S01]  /*4720*/  UIADD3 UR12, UPT, UPT, UR12, 0x140, URZ ;  /* 0x000001400c0c7890 */ /* 0x000fe2000fffe0ff */
[----:B------:R-:W-:Y:S01]  /*4730*/  IMAD.IADD R24, R9, 0x1, R86 ;  /* 0x0000000109187824 */ /* 0x000fe200078e0256 */
[----:B------:R-:W-:Y:S01]  /*4740*/  UISETP.NE.AND UP0, UPT, UR25, 0x2, UPT ;  /* 0x000000021900788c */ /* 0x000fe2000bf05270 */
[----:B--23--:R-:W-:Y:S02]  /*4750*/  SEL R2, RZ, 0x1, P0 ;  /* 0x00000001ff027807 */ /* 0x00cfe40000000000 */
[----:B------:R-:W-:Y:S01]  /*4760*/  SEL R13, R13, RZ, P0 ;  /* 0x000000ff0d0d7207 */ /* 0x000fe20000000000 */
[----:B------:R-:W-:Y:S01]  /*4770*/  USEL UR5, URZ, 0x1, UP0 ;  /* 0x00000001ff057887 */ /* 0x000fe20008000000 */
[----:B------:R-:W-:Y:S01]  /*4780*/  LOP3.LUT R12, R12, R2, RZ, 0x3c, !PT ;  /* 0x000000020c0c7212 */ /* 0x000fe200078e3cff */
[----:B------:R-:W-:Y:S01]  /*4790*/  USEL UR25, UR25, URZ, UP0 ;  /* 0x000000ff19197287 */ /* 0x000fe20008000000 */
[----:B------:R2:W-:Y:S03]  /*47a0*/  UTCBAR [UR12], URZ ;  /* 0x000000ff0c0073e9 */ /* 0x0005e600080000ff */
[----:B------:R-:W-:Y:S01]  /*47b0*/  LOP3.LUT R14, R14, UR5, RZ, 0x3c, !PT ;  /* 0x000000050e0e7c12 */ /* 0x000fe2000f8e3cff */
[----:B------:R-:W-:Y:S07]  /*47c0*/  @P3 BRA `(.L_x_83) ;  /* 0xfffffff4003c3947 */ /* 0x000fee000383ffff */
[----:B------:R-:W3:Y:S01]  /*47d0*/  S2UR UR4, SR_CgaCtaId ;  /* 0x00000000000479c3 */ /* 0x000ee20000008800 */
[----:B------:R-:W-:Y:S01]  /*47e0*/  ELECT P0, URZ, PT ;  /* 0x0000000000ff782f */ /* 0x000fe20003800000 */
[----:B-1----:R-:W-:Y:S01]  /*47f0*/  IMAD.MOV.U32 R0, RZ, RZ, 0x1 ;  /* 0x00000001ff007424 */ /* 0x002fe200078e00ff */
[----:B------:R-:W-:Y:S01]  /*4800*/  UIADD3 UR10, UPT, UPT, UR10, 0x150, URZ ;  /* 0x000001500a0a7890 */ /* 0x000fe2000fffe0ff */
[----:B------:R-:W-:Y:S01]  /*4810*/  SHF.L.U32 R2, R14, 0x1f, RZ ;  /* 0x0000001f0e027819 */ /* 0x000fe200000006ff */
[----:B------:R-:W-:-:S03]  /*4820*/  UMOV UR5, 0x40 ;  /* 0x0000004000057882 */ /* 0x000fc60000000000 */
[----:B------:R-:W-:Y:S01]  /*4830*/  UVIRTCOUNT.DEALLOC.SMPOOL 0x80 ;  /* 0x000000800000784c */ /* 0x000fe20000000000 */
[----:B---3--:R-:W-:Y:S02]  /*4840*/  ULEA UR4, UR4, UR5, 0x18 ;  /* 0x0000000504047291 */ /* 0x008fe4000f8ec0ff */
[----:B------:R-:W-:-:S07]  /*4850*/  ULEA UR5, UR25, UR10, 0x3 ;  /* 0x0000000a19057291 */ /* 0x000fce000f8e18ff */
[----:B------:R1:W-:Y:S02]  /*4860*/  @P0 STS.U8 [UR4+0x1c], R0 ;  /* 0x00001c00ff000988 */ /* 0x0003e40008000004 */
[----:B------:R-:W3:Y:S02]  /*4870*/  SYNCS.PHASECHK.TRANS64.TRYWAIT P0, [UR5], R2 ;  /* 0x00000002ff0075a7 */ /* 0x000ee40008001105 */
[----:B-1-3--:R-:W-:Y:S05]  /*4880*/  @!P0 BRA `(.L_x_84) ;  /* 0x00000044009c8947 */ /* 0x00afea0003800000 */
.L_x_177:
        /* <DEDUP_REMOVED lines=9> */
.L_x_179:
[----:B------:R-:W-:Y:S01]  /*4920*/  NOP ;  /* 0x0000000000007918 */ /* 0x000fe20000000000 */
[----:B-1----:R-:W1:Y:S01]  /*4930*/  LDS R0, [UR4+0x14] ;  /* 0x00001404ff007984 */ /* 0x002e620008000800 */
[----:B------:R-:W-:Y:S01]  /*4940*/  ULOP3.LUT UR6, UR28, 0xffff, URZ, 0xc0, !UPT ;  /* 0x0000ffff1c067892 */ /* 0x000fe2000f8ec0ff */
[----:B------:R-:W-:Y:S01]  /*4950*/  UMOV UR8, 0xffff ;  /* 0x0000ffff00087882 */ /* 0x000fe20000000000 */
[----:B------:R-:W-:Y:S02]  /*4960*/  UMOV UR5, 0x1 ;  /* 0x0000000100057882 */ /* 0x000fe40000000000 */
[----:B------:R-:W-:-:S04]  /*4970*/  USHF.R.U32.HI UR6, URZ, 0x5, UR6 ;  /* 0x00000005ff067899 */ /* 0x000fc80008011606 */
[----:B------:R-:W-:Y:S02]  /*4980*/  USHF.L.U32 UR8, UR8, UR6, URZ ;  /* 0x0000000608087299 */ /* 0x000fe400080006ff */
[----:B------:R-:W-:-:S04]  /*4990*/  USHF.L.U32 UR5, UR5, UR6, URZ ;  /* 0x0000000605057299 */ /* 0x000fc800080006ff */
[----:B-1----:R-:W-:-:S04]  /*49a0*/  LOP3.LUT R0, R0, UR8, RZ, 0xc0, !PT ;  /* 0x0000000800007c12 */ /* 0x002fc8000f8ec0ff */
[----:B------:R-:W-:-:S13]  /*49b0*/  ISETP.NE.AND P0, PT, R0, UR8, PT ;  /* 0x0000000800007c0c */ /* 0x000fda000bf05270 */
[----:B------:R-:W-:Y:S05]  /*49c0*/  @P0 BRA `(.L_x_86) ;  /* 0x0000000000580947 */ /* 0x000fea0003800000 */
[----:B------:R-:W1:Y:S02]  /*49d0*/  LDS R0, [UR4+0x18] ;  /* 0x00001804ff007984 */ /* 0x000e640008000800 */
[----:B-1----:R-:W-:-:S04]  /*49e0*/  LOP3.LUT R0, R0, UR5, RZ, 0xc0, !PT ;  /* 0x0000000500007c12 */ /* 0x002fc8000f8ec0ff */
[----:B------:R-:W-:-:S13]  /*49f0*/  ISETP.NE.AND P0, PT, R0, UR5, PT ;  /* 0x0000000500007c0c */ /* 0x000fda000bf05270 */
[----:B------:R-:W-:Y:S05]  /*4a00*/  @P0 BRA `(.L_x_87) ;  /* 0x00000000003c0947 */ /* 0x000fea0003800000 */
[----:B------:R-:W1:Y:S01]  /*4a10*/  S2R R2, SR_LANEID ;  /* 0x0000000000027919 */ /* 0x000e620000000000 */
[----:B------:R-:W-:Y:S01]  /*4a20*/  ULOP3.LUT UR8, URZ, UR8, URZ, 0x33, !UPT ;  /* 0x00000008ff087292 */ /* 0x000fe2000f8e33ff */
[----:B------:R-:W-:Y:S02]  /*4a30*/  VOTEU.ANY UR7, UPT, PT ;  /* 0x0000000000077886 */ /* 0x000fe400038e0100 */
[----:B------:R-:W-:-:S03]  /*4a40*/  UFLO.U32 UR7, UR7 ;  /* 0x00000007000772bd */ /* 0x000fc600080e0000 */
[----:B------:R-:W-:-:S04]  /*4a50*/  IMAD.U32 R0, RZ, RZ, UR8 ;  /* 0x00000008ff007e24 */ /* 0x000fc8000f8e00ff */
[----:B------:R3:W2:Y:S02]  /*4a60*/  REDUX UR6, R0 ;  /* 0x00000000000673c4 */ /* 0x0006a40000000000 */
[----:B------:R1:W-:Y:S02]  /*4a70*/  UTCATOMSWS.AND URZ, UR8 ;  /* 0x0000000800ff79e3 */ /* 0x0003e40008000000 */
[----:B-1----:R-:W-:Y:S02]  /*4a80*/  ISETP.EQ.U32.AND P0, PT, R2, UR7, PT ;  /* 0x0000000702007c0c */ /* 0x002fe4000bf02070 */
[----:B---3--:R-:W-:Y:S02]  /*4a90*/  LOP3.LUT R0, RZ, UR5, RZ, 0x33, !PT ;  /* 0x00000005ff007c12 */ /* 0x008fe4000f8e33ff */
[----:B--2---:R-:W-:Y:S02]  /*4aa0*/  MOV R2, UR6 ;  /* 0x0000000600027c02 */ /* 0x004fe40008000f00 */
[----:B------:R-:W1:Y:S07]  /*4ab0*/  REDUX UR5, R0 ;  /* 0x00000000000573c4 */ /* 0x000e6e0000000000 */
[----:B------:R2:W-:Y:S01]  /*4ac0*/  @P0 ATOMS.AND RZ, [UR4+0x14], R2 ;  /* 0x00001402ffff098c */ /* 0x0005e2000a800004 */
[----:B-1----:R-:W-:-:S05]  /*4ad0*/  IMAD.U32 R0, RZ, RZ, UR5 ;  /* 0x00000005ff007e24 */ /* 0x002fca000f8e00ff */
[----:B------:R2:W-:Y:S01]  /*4ae0*/  @P0 ATOMS.AND RZ, [UR4+0x18], R0 ;  /* 0x00001800ffff098c */ /* 0x0005e2000a800004 */
[----:B------:R-:W-:Y:S05]  /*4af0*/  BRA `(.L_x_88) ;  /* 0x0000000000147947 */ /* 0x000fea0003800000 */
.L_x_87:
[----:B------:R-:W-:Y:S02]  /*4b00*/  MOV R2, 0x4b20 ;  /* 0x00004b2000027802 */ /* 0x000fe40000000f00 */
[----:B--2-45:R-:W-:Y:S05]  /*4b10*/  CALL.REL.NOINC `($__internal_0_$__cuda_sm10x_tcgen05_guardrail_trap_col_being_dealloced_not_returned_by_alloc) ;  /* 0x0000004800047944 */ /* 0x034fea0003c00000 */
[----:B------:R-:W-:Y:S05]  /*4b20*/  BRA `(.L_x_88) ;  /* 0x0000000000087947 */ /* 0x000fea0003800000 */
.L_x_86:
[----:B------:R-:W-:Y:S02]  /*4b30*/  MOV R2, 0x4b50 ;  /* 0x00004b5000027802 */ /* 0x000fe40000000f00 */
[----:B--2-45:R-:W-:Y:S05]  /*4b40*/  CALL.REL.NOINC `($__internal_2_$__cuda_sm10x_tcgen05_guardrail_trap_unallocated_columns_being_dealloced) ;  /* 0x0000004800107944 */ /* 0x034fea0003c00000 */
.L_x_88:
[----:B------:R-:W-:Y:S01]  /*4b50*/  NOP ;  /* 0x0000000000007918 */ /* 0x000fe20000000000 */
[----:B------:R-:W-:Y:S05]  /*4b60*/  EXIT ;  /* 0x000000000000794d */ /* 0x000fea0003800000 */
.L_x_70:
[----:B------:R-:W-:-:S09]  /*4b70*/  UISETP.NE.OR UP4, UPT, UR7, 0x3, !UP4 ;  /* 0x000000030700788c */ /* 0x000fd2000e785670 */
[----:B------:R-:W-:Y:S05]  /*4b80*/  BRA.U UP4, `(.L_x_89) ;  /* 0x0000000d049c7547 */ /* 0x000fea000b800000 */
[----:B------:R-:W1:Y:S01]  /*4b90*/  LDC R0, c[0x0][0xf30] ;  /* 0x0003cc00ff007b82 */ /* 0x000e620000000800 */
[----:B------:R-:W-:Y:S01]  /*4ba0*/  IMAD.MOV.U32 R34, RZ, RZ, 0x1 ;  /* 0x00000001ff227424 */ /* 0x000fe200078e00ff */
[----:B------:R-:W-:Y:S01]  /*4bb0*/  CS2R R30, SRZ ;  /* 0x00000000001e7805 */ /* 0x000fe2000001ff00 */
[----:B------:R-:W-:Y:S01]  /*4bc0*/  IMAD.MOV.U32 R28, RZ, RZ, 0x2000 ;  /* 0x00002000ff1c7424 */ /* 0x000fe200078e00ff */
[----:B------:R-:W-:Y:S01]  /*4bd0*/  UMOV UR4, 0x400 ;  /* 0x0000040000047882 */ /* 0x000fe20000000000 */
[----:B------:R-:W-:Y:S02]  /*4be0*/  UPLOP3.LUT UP0, UPT, UPT, UPT, UPT, 0x40, 0x4 ;  /* 0x000000000004789c */ /* 0x000fe40003f0e870 */
[----:B------:R-:W-:Y:S01]  /*4bf0*/  ULEA UR4, UR37, UR4, 0x18 ;  /* 0x0000000425047291 */ /* 0x000fe2000f8ec0ff */
[----:B------:R-:W2:Y:S01]  /*4c00*/  LDC R27, c[0x0][0x370] ;  /* 0x0000dc00ff1b7b82 */ /* 0x000ea20000000800 */
[----:B------:R-:W-:-:S07]  /*4c10*/  UMOV UR8, URZ ;  /* 0x000000ff00087c82 */ /* 0x000fce0008000000 */
[----:B------:R-:W4:Y:S08]  /*4c20*/  LDC R3, c[0x0][0xf0c] ;  /* 0x0003c300ff037b82 */ /* 0x000f300000000800 */
[----:B------:R-:W2:Y:S01]  /*4c30*/  LDC R25, c[0x0][0xf20] ;  /* 0x0003c800ff197b82 */ /* 0x000ea20000000800 */
[----:B-1----:R-:W-:-:S07]  /*4c40*/  ISETP.NE.AND P1, PT, R0, 0x1, PT ;  /* 0x000000010000780c */ /* 0x002fce0003f25270 */
[----:B------:R-:W1:Y:S08]  /*4c50*/  LDC.64 R32, c[0x0][0x348] ;  /* 0x0000d200ff207b82 */ /* 0x000e700000000a00 */
[----:B------:R-:W1:Y:S08]  /*4c60*/  LDC.64 R18, c[0x0][0xf10] ;  /* 0x0003c400ff127b82 */ /* 0x000e700000000a00 */
[----:B------:R-:W1:Y:S08]  /*4c70*/  LDC.64 R6, c[0x0][0xf18] ;  /* 0x0003c600ff067b82 */ /* 0x000e700000000a00 */
[----:B------:R-:W1:Y:S08]  /*4c80*/  LDC.64 R14, c[0x0][0xc88] ;  /* 0x00032200ff0e7b82 */ /* 0x000e700000000a00 */
[----:B------:R-:W1:Y:S08]  /*4c90*/  LDC.64 R4, c[0x0][0xf28] ;  /* 0x0003ca00ff047b82 */ /* 0x000e700000000a00 */
[----:B------:R-:W1:Y:S08]  /*4ca0*/  LDC.64 R16, c[0x0][0xc90] ;  /* 0x00032400ff107b82 */ /* 0x000e700000000a00 */
[----:B--2-4-:R-:W1:Y:S02]  /*4cb0*/  LDC R26, c[0x0][0x374] ;  /* 0x0000dd00ff1a7b82 */ /* 0x014e640000000800 */
.L_x_98:
[C---:B------:R-:W-:Y:S02]  /*4cc0*/  LEA R0, R31.reuse, UR4, 0x3 ;  /* 0x000000041f007c11 */ /* 0x040fe4000f8e18ff */
[----:B------:R-:W-:Y:S02]  /*4cd0*/  SHF.L.U32 R2, R30, 0x1f, RZ ;  /* 0x0000001f1e027819 */ /* 0x000fe400000006ff */
[----:B------:R-:W-:Y:S02]  /*4ce0*/  LEA R20, R31, UR4, 0x4 ;  /* 0x000000041f147c11 */ /* 0x000fe4000f8e20ff */
[----:B--2---:R-:W2:Y:S02]  /*4cf0*/  SYNCS.PHASECHK.TRANS64.TRYWAIT P0, [R0+URZ+0x120], R2 ;  /* 0x00012002000075a7 */ /* 0x004ea400080011ff */
[----:B--2---:R-:W-:Y:S05]  /*4d00*/  @!P0 BRA `(.L_x_90) ;  /* 0x0000004000ac8947 */ /* 0x004fea0003800000 */
.L_x_180:
[----:B---3--:R-:W-:Y:S01]  /*4d10*/  ISETP.GE.AND P0, PT, R40, 0x1, PT ;  /* 0x000000012800780c */ /* 0x008fe20003f06270 */
[----:B------:R-:W3:Y:S01]  /*4d20*/  LDS.128 R20, [R20+0x190] ;  /* 0x0001900014147984 */ /* 0x000ee20000000c00 */
[----:B--2---:R-:W-:Y:S01]  /*4d30*/  VIADD R0, R0, 0x130 ;  /* 0x0000013000007836 */ /* 0x004fe20000000000 */
[----:B------:R-:W-:Y:S01]  /*4d40*/  @!PT LDS RZ, [RZ] ;  /* 0x00000000fffff984 */ /* 0x000fe20000000800 */
[----:B------:R-:W-:Y:S01]  /*4d50*/  @!PT LDS RZ, [RZ] ;  /* 0x00000000fffff984 */ /* 0x000fe20000000800 */
[----:B------:R-:W-:Y:S01]  /*4d60*/  @!PT LDS RZ, [RZ] ;  /* 0x00000000fffff984 */ /* 0x000fe20000000800 */
[----:B------:R-:W-:Y:S01]  /*4d70*/  @!PT LDS RZ, [RZ] ;  /* 0x00000000fffff984 */ /* 0x000fe20000000800 */
[----:B------:R2:W-:Y:S06]  /*4d80*/  MEMBAR.ALL.CTA ;  /* 0x0000000000007992 */ /* 0x0005ec0000008000 */
[----:B--2---:R-:W2:Y:S01]  /*4d90*/  FENCE.VIEW.ASYNC.S ;  /* 0x00000000000073c6 */ /* 0x004ea20000000000 */
[----:B------:R-:W-:Y:S04]  /*4da0*/  PRMT R0, RZ, 0x654, R0 ;  /* 0x00000654ff007816 */ /* 0x000fe80000000000 */
[----:B--2---:R2:W-:Y:S01]  /*4db0*/  SYNCS.ARRIVE.TRANS64.RED.A1T0 RZ, [R0+URZ], RZ ;  /* 0x000000ff00ff79a7 */ /* 0x0045e200081004ff */
[----:B---3--:R-:W-:Y:S11]  /*4dc0*/  LOP3.LUT P3, RZ, R22, 0x1, RZ, 0xc0, !PT ;  /* 0x0000000116ff7812 */ /* 0x008ff6000786c0ff */
[----:B------:R-:W-:Y:S02]  /*4dd0*/  @!UPT UIADD3 URZ, UPT, UPT, URZ, URZ, URZ ;  /* 0x000000fffffff290 */ /* 0x000fe4000fffe0ff */
[----:B------:R-:W-:Y:S02]  /*4de0*/  @P3 MOV R11, R20 ;  /* 0x00000014000b3202 */ /* 0x000fe40000000f00 */
[----:B------:R-:W-:Y:S01]  /*4df0*/  @P3 LOP3.LUT R10, R21, 0xffff, RZ, 0xc0, !PT ;  /* 0x0000ffff150a3812 */ /* 0x000fe200078ec0ff */
[----:B--2---:R-:W-:Y:S06]  /*4e00*/  @!P0 BRA `(.L_x_91) ;  /* 0x0000000000a48947 */ /* 0x004fec0003800000 */
[----:B-1----:R-:W-:Y:S01]  /*4e10*/  IMAD.HI.U32 R0, R26, R7, RZ ;  /* 0x000000071a007227 */ /* 0x002fe200078e00ff */
[----:B------:R-:W-:Y:S02]  /*4e20*/  ISETP.NE.AND P0, PT, R6, 0x1, PT ;  /* 0x000000010600780c */ /* 0x000fe40003f05270 */
[----:B------:R-:W-:Y:S01]  /*4e30*/  ISETP.NE.AND P2, PT, R40, 0x1, PT ;  /* 0x000000012800780c */ /* 0x000fe20003f45270 */
[----:B------:R-:W-:Y:S01]  /*4e40*/  IMAD.HI.U32 R9, R27, R18, RZ ;  /* 0x000000121b097227 */ /* 0x000fe200078e00ff */
[----:B------:R-:W-:Y:S02]  /*4e50*/  SHF.R.U32.HI R0, RZ, R25, R0 ;  /* 0x00000019ff007219 */ /* 0x000fe40000011600 */
[----:B------:R-:W-:Y:S01]  /*4e60*/  ISETP.NE.AND P4, PT, R3, 0x1, PT ;  /* 0x000000010300780c */ /* 0x000fe20003f85270 */
[----:B------:R-:W-:Y:S01]  /*4e70*/  IMAD.HI.U32 R13, R10, R7, RZ ;  /* 0x000000070a0d7227 */ /* 0x000fe200078e00ff */
[----:B------:R-:W-:Y:S02]  /*4e80*/  SHF.R.U32.HI R9, RZ, R19, R9 ;  /* 0x00000013ff097219 */ /* 0x000fe40000011609 */
[----:B------:R-:W-:Y:S01]  /*4e90*/  SEL R0, R26, R0, !P0 ;  /* 0x000000001a007207 */ /* 0x000fe20004000000 */
[----:B------:R-:W-:Y:S01]  /*4ea0*/  IMAD.HI.U32 R12, R11, R18, RZ ;  /* 0x000000120b0c7227 */ /* 0x000fe200078e00ff */
[----:B------:R-:W-:Y:S03]  /*4eb0*/  SEL R9, R27, R9, !P4 ;  /* 0x000000091b097207 */ /* 0x000fe60006000000 */
[-C--:B------:R-:W-:Y:S01]  /*4ec0*/  IMAD.HI.U32 R8, R0, R4.reuse, RZ ;  /* 0x0000000400087227 */ /* 0x080fe200078e00ff */
[----:B------:R-:W-:Y:S03]  /*4ed0*/  SHF.R.U32.HI R12, RZ, R19, R12 ;  /* 0x00000013ff0c7219 */ /* 0x000fe6000001160c */
[----:B------:R-:W-:Y:S01]  /*4ee0*/  IMAD.HI.U32 R2, R9, R4, RZ ;  /* 0x0000000409027227 */ /* 0x000fe200078e00ff */
[----:B------:R-:W-:Y:S02]  /*4ef0*/  @P2 SHF.R.U32.HI R0, RZ, R5, R8 ;  /* 0x00000005ff002219 */ /* 0x000fe40000011608 */
[----:B------:R-:W-:Y:S02]  /*4f00*/  SHF.R.U32.HI R8, RZ, R25, R13 ;  /* 0x00000019ff087219 */ /* 0x000fe4000001160d */
[----:B------:R-:W-:Y:S01]  /*4f10*/  @P2 SHF.R.U32.HI R9, RZ, R5, R2 ;  /* 0x00000005ff092219 */ /* 0x000fe20000011602 */
[----:B------:R-:W-:Y:S01]  /*4f20*/  IMAD R0, R40, R0, RZ ;  /* 0x0000000028007224 */ /* 0x000fe200078e02ff */
[----:B------:R-:W-:Y:S02]  /*4f30*/  SEL R8, R10, R8, !P0 ;  /* 0x000000080a087207 */ /* 0x000fe40004000000 */
[----:B------:R-:W-:Y:S01]  /*4f40*/  SEL R2, R11, R12, !P4 ;  /* 0x0000000c0b027207 */ /* 0x000fe20006000000 */
[----:B------:R-:W-:Y:S01]  /*4f50*/  IMAD R12, R40, R9, RZ ;  /* 0x00000009280c7224 */ /* 0x000fe200078e02ff */
[C---:B------:R-:W-:Y:S01]  /*4f60*/  ISETP.GE.AND P0, PT, R8.reuse, R0, PT ;  /* 0x000000000800720c */ /* 0x040fe20003f06270 */
[----:B------:R-:W-:Y:S03]  /*4f70*/  IMAD.HI.U32 R0, R8, R4, RZ ;  /* 0x0000000408007227 */ /* 0x000fe600078e00ff */
[----:B------:R-:W-:Y:S02]  /*4f80*/  ISETP.GE.OR P0, PT, R2, R12, P0 ;  /* 0x0000000c0200720c */ /* 0x000fe40000706670 */
[-C--:B------:R-:W-:Y:S04]  /*4f90*/  SHF.R.U32.HI R0, RZ, R5.reuse, R0 ;  /* 0x00000005ff007219 */ /* 0x080fe80000011600 */
[----:B------:R-:W-:Y:S05]  /*4fa0*/  SEL R13, R8, R0, !P2 ;  /* 0x00000000080d7207 */ /* 0x000fea0005000000 */
[----:B------:R-:W-:Y:S02]  /*4fb0*/  IMAD.MOV R12, RZ, RZ, -R13 ;  /* 0x000000ffff0c7224 */ /* 0x000fe400078e0a0d */
[----:B------:R-:W-:Y:S04]  /*4fc0*/  @!P0 IMAD.HI.U32 R0, R2, R4, RZ ;  /* 0x0000000402008227 */ /* 0x000fe800078e00ff */
[----:B------:R-:W-:Y:S01]  /*4fd0*/  IMAD R12, R40, R12, R8 ;  /* 0x0000000c280c7224 */ /* 0x000fe200078e0208 */
[----:B------:R-:W-:Y:S04]  /*4fe0*/  @!P0 SHF.R.U32.HI R0, RZ, R5, R0 ;  /* 0x00000005ff008219 */ /* 0x000fe80000011600 */
[----:B------:R-:W-:Y:S04]  /*4ff0*/  @!P0 SEL R0, R2, R0, !P2 ;  /* 0x0000000002008207 */ /* 0x000fe80005000000 */
[----:B------:R-:W-:Y:S01]  /*5000*/  @!P0 IADD3 R13, PT, PT, R13, -R0, RZ ;  /* 0x800000000d0d8210 */ /* 0x000fe20007ffe0ff */
[----:B------:R-:W-:Y:S01]  /*5010*/  @!P0 IMAD R0, R9, R12, R0 ;  /* 0x0000000c09008224 */ /* 0x000fe200078e0200 */
[----:B------:R-:W-:Y:S01]  /*5020*/  IADD3 R9, PT, PT, -R8, RZ, RZ ;  /* 0x000000ff08097210 */ /* 0x000fe20007ffe1ff */
[--C-:B------:R-:W-:Y:S02]  /*5030*/  IMAD.MOV R12, RZ, RZ, -R2.reuse ;  /* 0x000000ffff0c7224 */ /* 0x100fe400078e0a02 */
[----:B------:R-:W-:Y:S02]  /*5040*/  @!P0 IMAD R8, R13, R40, R2 ;  /* 0x000000280d088224 */ /* 0x000fe400078e0202 */
[----:B------:R-:W-:Y:S02]  /*5050*/  @!P0 IMAD.MOV.U32 R2, RZ, RZ, R0 ;  /* 0x000000ffff028224 */ /* 0x000fe400078e0000 */
[----:B------:R-:W-:Y:S02]  /*5060*/  IMAD R11, R3, R12, R11 ;  /* 0x0000000c030b7224 */ /* 0x000fe400078e020b */
[----:B------:R-:W-:Y:S02]  /*5070*/  IMAD R10, R6, R9, R10 ;  /* 0x00000009060a7224 */ /* 0x000fe400078e020a */
[----:B------:R-:W-:Y:S02]  /*5080*/  IMAD R11, R2, R3, R11 ;  /* 0x00000003020b7224 */ /* 0x000fe400078e020b */
[----:B------:R-:W-:Y:S02]  /*5090*/  IMAD R10, R8, R6, R10 ;  /* 0x00000006080a7224 */ /* 0x000fe400078e020a */
.L_x_91:
[----:B------:R-:W-:Y:S05]  /*50a0*/  BRA.U UP0, `(.L_x_92) ;  /* 0x0000000100107547 */ /* 0x000fea000b800000 */
[----:B------:R-:W-:Y:S04]  /*50b0*/  MOV R2, UR15 ;  /* 0x0000000f00027c02 */ /* 0x000fe80008000f00 */
[----:B------:R-:W-:Y:S04]  /*50c0*/  SHF.L.U32 R2, R2, 0x1f, RZ ;  /* 0x0000001f02027819 */ /* 0x000fe800000006ff */
[----:B------:R-:W2:Y:S02]  /*50d0*/  SYNCS.PHASECHK.TRANS64.TRYWAIT P0, [UR4+0x118], R2 ;  /* 0x00011802ff0075a7 */ /* 0x000ea40008001104 */
[----:B--2---:R-:W-:Y:S05]  /*50e0*/  @!P0 BRA `(.L_x_93) ;  /* 0x0000003c00c88947 */ /* 0x004fea0003800000 */
.L_x_92:
[----:B-1----:R-:W-:Y:S01]  /*50f0*/  ISETP.NE.U32.AND P0, PT, R16, RZ, PT ;  /* 0x000000ff1000720c */ /* 0x002fe20003f05070 */
[----:B------:R-:W-:Y:S01]  /*5100*/  USHF.L.U32 UR11, UR20, 0x7, URZ ;  /* 0x00000007140b7899 */ /* 0x000fe200080006ff */
[----:B------:R-:W-:Y:S02]  /*5110*/  R2UR UR10, R24 ;  /* 0x00000000180a72ca */ /* 0x000fe400000e0000 */
[C---:B------:R-:W-:Y:S02]  /*5120*/  ISETP.NE.AND.EX P0, PT, R17.reuse, RZ, PT, P0 ;  /* 0x000000ff1100720c */ /* 0x040fe40003f05300 */
[----:B------:R-:W-:Y:S04]  /*5130*/  ISETP.NE.U32.AND P2, PT, R16, RZ, PT ;  /* 0x000000ff1000720c */ /* 0x000fe80003f45070 */
[----:B------:R-:W-:Y:S05]  /*5140*/  ISETP.NE.AND.EX P2, PT, R17, RZ, PT, P2 ;  /* 0x000000ff1100720c */ /* 0x000fea0003f45320 */
[----:B------:R-:W-:Y:S02]  /*5150*/  USHF.L.U32 UR10, UR10, 0x6, URZ ;  /* 0x000000060a0a7899 */ /* 0x000fe400080006ff */
[----:B------:R-:W-:Y:S10]  /*5160*/  @!P0 BRA `(.L_x_94) ;  /* 0x00000000002c8947 */ /* 0x000ff40003800000 */
[----:B------:R-:W-:Y:S01]  /*5170*/  ISETP.NE.U32.AND P0, PT, R14, RZ, PT ;  /* 0x000000ff0e00720c */ /* 0x000fe20003f05070 */
[----:B------:R-:W-:Y:S03]  /*5180*/  IMAD.MOV.U32 R88, RZ, RZ, 0x1 ;  /* 0x00000001ff587424 */ /* 0x000fe600078e00ff */
[----:B------:R-:W-:Y:S11]  /*5190*/  ISETP.NE.AND.EX P0, PT, R15, RZ, PT, P0 ;  /* 0x000000ff0f00720c */ /* 0x000ff60003f05300 */
[----:B------:R-:W-:Y:S02]  /*51a0*/  @!UPT UIADD3 URZ, UPT, UPT, URZ, URZ, URZ ;  /* 0x000000fffffff290 */ /* 0x000fe4000fffe0ff */
[----:B------:R-:W1:Y:S01]  /*51b0*/  @P0 LDC.64 R8, c[0x0][0xc88] ;  /* 0x00032200ff080b82 */ /* 0x000e620000000a00 */
[----:B--2---:R-:W-:Y:S04]  /*51c0*/  @P0 IMAD R0, R16, UR36, RZ ;  /* 0x0000002410000c24 */ /* 0x004fe8000f8e02ff */
[----:B-1----:R-:W-:Y:S04]  /*51d0*/  @P0 IMAD.WIDE R8, R0, 0x4, R8 ;  /* 0x0000000400080825 */ /* 0x002fe800078e0208 */
[----:B------:R-:W-:Y:S01]  /*51e0*/  HFMA2 R0, -RZ, RZ, 0, 5.9604644775390625e-08 ;  /* 0x00000001ff007431 */ /* 0x000fe200000001ff */
[----:B-----5:R1:W5:Y:S04]  /*51f0*/  @P0 LDG.E R49, desc[UR46][R8.64] ;  /* 0x0000002e08310981 */ /* 0x020368000c1e1900 */
[----:B------:R-:W-:Y:S01]  /*5200*/  @!P0 PRMT R88, R0, 0x7610, R88 ;  /* 0x0000761000588816 */ /* 0x000fe20000000058 */
[----:B-1----:R-:W3:Y:S06]  /*5210*/  @!P0 LDC R49, c[0x0][0xc80] ;  /* 0x00032000ff318b82 */ /* 0x002eec0000000800 */
.L_x_94:
[----:B---3-5:R-:W-:Y:S01]  /*5220*/  @!P2 FSETP.EQ.AND P0, PT, R49, RZ, PT ;  /* 0x000000ff3100a20b */ /* 0x028fe20003f02000 */
[----:B------:R-:W-:Y:S01]  /*5230*/  @!UPT UIADD3 URZ, UPT, UPT, URZ, URZ, URZ ;  /* 0x000000fffffff290 */ /* 0x000fe2000fffe0ff */
[----:B------:R-:W-:Y:S11]  /*5240*/  @!P2 BRA `(.L_x_95) ;  /* 0x000000000018a947 */ /* 0x000ff60003800000 */
[----:B------:R-:W-:Y:S02]  /*5250*/  LOP3.LUT P2, RZ, R88, 0xff, RZ, 0xc0, !PT ;  /* 0x000000ff58ff7812 */ /* 0x000fe4000784c0ff */
[----:B------:R-:W-:Y:S04]  /*5260*/  ISETP.NE.U32.AND P0, PT, R14, RZ, PT ;  /* 0x000000ff0e00720c */ /* 0x000fe80003f05070 */
[----:B------:R-:W-:Y:S04]  /*5270*/  ISETP.NE.AND.EX P0, PT, R15, RZ, PT, P0 ;  /* 0x000000ff0f00720c */ /* 0x000fe80003f05300 */
[----:B------:R-:W-:Y:S03]  /*5280*/  PLOP3.LUT P0, PT, P0, PT, PT, 0x8, 0x80 ;  /* 0x000000000080781c */ /* 0x000fe6000070e170 */
[----:B------:R-:W-:Y:S11]  /*5290*/  @P2 FSETP.EQ.AND P0, PT, R49, RZ, PT ;  /* 0x000000ff3100220b */ /* 0x000ff60003f02000 */
[----:B------:R-:W-:Y:S02]  /*52a0*/  @!UPT UIADD3 URZ, UPT, UPT, URZ, URZ, URZ ;  /* 0x000000fffffff290 */ /* 0x000fe4000fffe0ff */
.L_x_95:
[----:B------:R-:W-:Y:S01]  /*52b0*/  ULEA UR7, UR8, UR4, 0x3 ;  /* 0x0000000408077291 */ /* 0x000fe2000f8e18ff */
[----:B------:R-:W-:Y:S02]  /*52c0*/  SHF.L.U32 R9, R34, 0x1f, RZ ;  /* 0x0000001f22097819 */ /* 0x000fe400000006ff */
[----:B------:R-:W-:Y:S04]  /*52d0*/  ELECT P4, URZ, PT ;  /* 0x0000000000ff782f */ /* 0x000fe80003880000 */
[----:B------:R-:W-:Y:S02]  /*52e0*/  PLOP3.LUT P4, PT, P0, P4, PT, 0xf2, 0x2f ;  /* 0x00000000002f781c */ /* 0x000fe40000789e72 */
[----:B------:R-:W1:Y:S11]  /*52f0*/  SYNCS.PHASECHK.TRANS64.TRYWAIT P2, [UR7+0xf8], R9 ;  /* 0x0000f809ff0075a7 */ /* 0x000e760008041107 */
[----:B------:R-:W-:Y:S05]  /*5300*/  @!P4 IADD3 R8, P0, PT, R32, 0x980, RZ ;  /* 0x000009802008c810 */ /* 0x000fea0007f1e0ff */
[----:B--2---:R-:W-:Y:S01]  /*5310*/  @!P4 IMAD.X R2, RZ, RZ, R33, P0 ;  /* 0x000000ffff02c224 */ /* 0x004fe200000e0621 */
[----:B-1----:R-:W-:Y:S07]  /*5320*/  @!P2 BRA `(.L_x_96) ;  /* 0x0000003c0050a947 */ /* 0x002fee0003800000 */
.L_x_183:
[----:B------:R-:W2:Y:S01]  /*5330*/  LDC.64 R12, c[0x0][0xf18] ;  /* 0x0003c600ff0c7b82 */ /* 0x000ea20000000a00 */
[----:B------:R-:W-:Y:S01]  /*5340*/  @!P4 R2UR UR5, R2 ;  /* 0x000000000205c2ca */ /* 0x000fe200000e0000 */
[----:B------:R-:W-:Y:S01]  /*5350*/  VOTEU.ALL UP1, P4 ;  /* 0x0000000000ff7886 */ /* 0x000fe20002020000 */
[----:B------:R-:W-:Y:S01]  /*5360*/  @!P4 R2UR UR9, R8 ;  /* 0x000000000809c2ca */ /* 0x000fe200000e0000 */
[----:B------:R-:W-:Y:S01]  /*5370*/  UIADD3 UR6, UPT, UPT, UR8, 0x1, URZ ;  /* 0x0000000108067890 */ /* 0x000fe2000fffe0ff */
[----:B-1----:R-:W-:Y:S03]  /*5380*/  @!P4 IMAD.MOV.U32 R0, RZ, RZ, 0x2000 ;  /* 0x00002000ff00c424 */ /* 0x002fe600078e00ff */
[----:B------:R-:W1:Y:S01]  /*5390*/  @!P1 LDC R2, c[0x0][0xf0c] ;  /* 0x0003c300ff029b82 */ /* 0x000e620000000800 */
[----:B------:R-:W-:Y:S01]  /*53a0*/  @!UP1 ULEA UR8, UR8, UR4, 0xd ;  /* 0x0000000408089291 */ /* 0x000fe2000f8e68ff */
[----:B------:R-:W-:Y:S01]  /*53b0*/  @P3 SHF.R.U32.HI R29, RZ, 0x10, R21 ;  /* 0x00000010ff1d3819 */ /* 0x000fe20000011615 */
[----:B------:R-:W-:Y:S01]  /*53c0*/  VOTEU.ALL UP0, P4 ;  /* 0x0000000000ff7886 */ /* 0x000fe20002000000 */
[----:B------:R-:W-:Y:S01]  /*53d0*/  UMOV UR18, 0x0 ;  /* 0x0000000000127882 */ /* 0x000fe20000000000 */
[----:B------:R-:W-:Y:S01]  /*53e0*/  @!UP1 UIADD3 UR8, UPT, UPT, UR8, 0x200, URZ ;  /* 0x0000020008089890 */ /* 0x000fe2000fffe0ff */
[----:B------:R-:W-:Y:S01]  /*53f0*/  VIADD R31, R31, 0x1 ;  /* 0x000000011f1f7836 */ /* 0x000fe20000000000 */
[----:B------:R-:W-:Y:S01]  /*5400*/  UMOV UR19, 0x10000000 ;  /* 0x1000000000137882 */ /* 0x000fe20000000000 */
[----:B------:R-:W-:Y:S01]  /*5410*/  IMAD.U32 R9, RZ, RZ, UR5 ;  /* 0x00000005ff097e24 */ /* 0x000fe2000f8e00ff */
[----:B------:R-:W-:Y:S01]  /*5420*/  UMOV UR12, UR36 ;  /* 0x00000024000c7c82 */ /* 0x000fe20008000000 */
[----:B------:R-:W-:Y:S01]  /*5430*/  IMAD.U32 R8, RZ, RZ, UR9 ;  /* 0x00000009ff087e24 */ /* 0x000fe2000f8e00ff */
[----:B------:R-:W-:Y:S02]  /*5440*/  UIADD3 UR9, UPT, UPT, UR7, 0xe0, URZ ;  /* 0x000000e007097890 */ /* 0x000fe4000fffe0ff */
[----:B------:R-:W-:Y:S01]  /*5450*/  @!P4 R2UR UR17, R9 ;  /* 0x000000000911c2ca */ /* 0x000fe200000e0000 */
[----:B------:R-:W-:Y:S01]  /*5460*/  UISETP.NE.AND UP2, UPT, UR6, 0x3, UPT ;  /* 0x000000030600788c */ /* 0x000fe2000bf45270 */
[----:B------:R-:W-:Y:S01]  /*5470*/  @!P4 R2UR UR16, R8 ;  /* 0x000000000810c2ca */ /* 0x000fe200000e0000 */
[----:B------:R-:W-:Y:S01]  /*5480*/  UPRMT UR13, UR37, 0x654, UR9 ;  /* 0x00000654250d7896 */ /* 0x000fe20008000009 */
[----:B------:R-:W3:Y:S01]  /*5490*/  LDC.64 R8, c[0x0][0xf10] ;  /* 0x0003c400ff087b82 */ /* 0x000ee20000000a00 */
[----:B------:R-:W-:Y:S02]  /*54a0*/  USEL UR14, URZ, 0x1, UP2 ;  /* 0x00000001ff0e7887 */ /* 0x000fe40009000000 */
[----:B------:R-:W-:Y:S04]  /*54b0*/  USEL UR6, UR6, URZ, UP2 ;  /* 0x000000ff06067287 */ /* 0x000fe80009000000 */
[----:B------:R-:W-:Y:S01]  /*54c0*/  ULEA UR5, UR6, UR4, 0x3 ;  /* 0x0000000406057291 */ /* 0x000fe2000f8e18ff */
[----:B------:R-:W-:Y:S03]  /*54d0*/  LOP3.LUT R34, R34, UR14, RZ, 0x3c, !PT ;  /* 0x0000000e22227c12 */ /* 0x000fe6000f8e3cff */
[----:B------:R4:W-:Y:S01]  /*54e0*/  @!UP0 UTMALDG.3D [UR8], [UR16], desc[UR18] ;  /* 0x00001208100085b4 */ /* 0x0009e20008011000 */
[----:B------:R5:W-:Y:S01]  /*54f0*/  @!P4 SYNCS.ARRIVE.TRANS64.RED.A0TR RZ, [UR7+0xe0], R0 ;  /* 0x0000e000ffffc9a7 */ /* 0x000be20008300407 */
[----:B------:R-:W-:Y:S01]  /*5500*/  SHF.L.U32 R24, R34, 0x1f, RZ ;  /* 0x0000001f22187819 */ /* 0x000fe200000006ff */
[C---:B---3--:R-:W-:Y:S01]  /*5510*/  @!P1 IMAD.HI.U32 R8, R11.reuse, R8, RZ ;  /* 0x000000080b089227 */ /* 0x048fe200078e00ff */
[----:B--2---:R-:W-:Y:S02]  /*5520*/  @!P1 ISETP.NE.AND P0, PT, R12, 0x1, PT ;  /* 0x000000010c00980c */ /* 0x004fe40003f05270 */
[----:B-1----:R-:W-:Y:S01]  /*5530*/  @!P1 ISETP.NE.AND P2, PT, R2, 0x1, PT ;  /* 0x000000010200980c */ /* 0x002fe20003f45270 */
[----:B------:R-:W-:Y:S01]  /*5540*/  SYNCS.ARRIVE.TRANS64.RED.A1T0 RZ, [UR13], RZ ;  /* 0x000000ffffff79a7 */ /* 0x000fe2000810040d */
[C---:B------:R-:W-:Y:S01]  /*5550*/  @!P1 IMAD.HI.U32 R13, R10.reuse, R13, RZ ;  /* 0x0000000d0a0d9227 */ /* 0x040fe200078e00ff */
[----:B------:R-:W-:Y:S04]  /*5560*/  @!P1 SHF.R.U32.HI R8, RZ, R9, R8 ;  /* 0x00000009ff089219 */ /* 0x000fe80000011608 */
[----:B------:R-:W-:Y:S01]  /*5570*/  @!P1 SEL R8, R11, R8, !P2 ;  /* 0x000000080b089207 */ /* 0x000fe20005000000 */
[----:B------:R-:W1:Y:S01]  /*5580*/  SYNCS.PHASECHK.TRANS64.TRYWAIT P5, [UR5+0xf8], R24 ;  /* 0x0000f818ff0075a7 */ /* 0x000e6200080a1105 */
[----:B-----5:R-:W2:Y:S02]  /*5590*/  @!P1 LDC R0, c[0x0][0xf20] ;  /* 0x0003c800ff009b82 */ /* 0x020ea40000000800 */
[----:B--2---:R-:W-:Y:S04]  /*55a0*/  @!P1 SHF.R.U32.HI R0, RZ, R0, R13 ;  /* 0x00000000ff009219 */ /* 0x004fe8000001160d */
[----:B------:R-:W-:Y:S05]  /*55b0*/  @!P1 SEL R9, R10, R0, !P0 ;  /* 0x000000000a099207 */ /* 0x000fea0004000000 */
[----:B------:R-:W-:Y:S02]  /*55c0*/  @!P1 IMAD.IADD R0, R9, 0x1, -R8 ;  /* 0x0000000109009824 */ /* 0x000fe400078e0a08 */
[----:B------:R-:W-:Y:S02]  /*55d0*/  @!P1 IMAD.IADD R8, R8, 0x1, -R9 ;  /* 0x0000000108089824 */ /* 0x000fe400078e0a09 */
[----:B------:R-:W-:Y:S02]  /*55e0*/  @!P1 IMAD R11, R0, R2, R11 ;  /* 0x00000002000b9224 */ /* 0x000fe400078e020b */
[----:B------:R-:W-:Y:S01]  /*55f0*/  @!P1 IMAD R10, R8, R12, R10 ;  /* 0x0000000c080a9224 */ /* 0x000fe200078e020a */
[----:B-1--4-:R-:W-:Y:S06]  /*5600*/  @!P5 BRA `(.L_x_97) ;  /* 0x0000003800b0d947 */ /* 0x012fec0003800000 */
.L_x_185:
[----:B------:R-:W-:Y:S01]  /*5610*/  UIADD3 UR9, UPT, UPT, UR5, 0xe0, URZ ;  /* 0x000000e005097890 */ /* 0x000fe2000fffe0ff */
[----:B------:R-:W-:Y:S01]  /*5620*/  @!P4 IADD3 R2, P0, PT, R32, 0x980, RZ ;  /* 0x000009802002c810 */ /* 0x000fe20007f1e0ff */
[----:B------:R-:W-:Y:S01]  /*5630*/  VOTEU.ALL UP0, P4 ;  /* 0x0000000000ff7886 */ /* 0x000fe20002000000 */
[----:B------:R-:W-:Y:S01]  /*5640*/  UMOV UR18, 0x0 ;  /* 0x0000000000127882 */ /* 0x000fe20000000000 */
[----:B------:R-:W-:Y:S01]  /*5650*/  UMOV UR19, 0x10000000 ;  /* 0x1000000000137882 */ /* 0x000fe20000000000 */
[----:B------:R-:W-:Y:S01]  /*5660*/  @!P4 R2UR UR8, R2 ;  /* 0x000000000208c2ca */ /* 0x000fe200000e0000 */
[----:B-1----:R-:W-:Y:S01]  /*5670*/  @!P4 IMAD.X R0, RZ, RZ, R33, P0 ;  /* 0x000000ffff00c224 */ /* 0x002fe200000e0621 */
[----:B------:R-:W-:Y:S01]  /*5680*/  @!UP0 UIADD3 UR10, UPT, UPT, UR10, 0x20, URZ ;  /* 0x000000200a0a8890 */ /* 0x000fe2000fffe0ff */
[----:B------:R-:W-:Y:S01]  /*5690*/  ISETP.NE.AND P0, PT, R31, 0x2, PT ;  /* 0x000000021f00780c */ /* 0x000fe20003f05270 */
[----:B------:R-:W-:Y:S01]  /*56a0*/  UMOV UR12, UR36 ;  /* 0x00000024000c7c82 */ /* 0x000fe20008000000 */
[----:B------:R-:W-:Y:S01]  /*56b0*/  @P3 R2UR UR36, R29 ;  /* 0x000000001d2432ca */ /* 0x000fe200000e0000 */
[----:B------:R-:W-:Y:S01]  /*56c0*/  IMAD.IADD R24, R10, 0x1, R86 ;  /* 0x000000010a187824 */ /* 0x000fe200078e0256 */
[----:B------:R-:W-:Y:S01]  /*56d0*/  @!P4 R2UR UR7, R0 ;  /* 0x000000000007c2ca */ /* 0x000fe200000e0000 */
[----:B------:R-:W-:Y:S01]  /*56e0*/  IMAD.IADD R0, R11, 0x1, R87 ;  /* 0x000000010b007824 */ /* 0x000fe200078e0257 */
[----:B------:R-:W-:Y:S04]  /*56f0*/  SEL R31, R31, RZ, P0 ;  /* 0x000000ff1f1f7207 */ /* 0x000fe80000000000 */
[----:B------:R-:W-:Y:S01]  /*5700*/  IMAD.U32 R8, RZ, RZ, UR8 ;  /* 0x00000008ff087e24 */ /* 0x000fe2000f8e00ff */
[----:B------:R-:W-:Y:S02]  /*5710*/  R2UR UR20, R0 ;  /* 0x00000000001472ca */ /* 0x000fe400000e0000 */
[----:B------:R-:W-:Y:S02]  /*5720*/  SEL R0, RZ, 0x1, P0 ;  /* 0x00000001ff007807 */ /* 0x000fe40000000000 */
[----:B------:R-:W-:Y:S02]  /*5730*/  @!P4 R2UR UR16, R8 ;  /* 0x000000000810c2ca */ /* 0x000fe400000e0000 */
[----:B------:R-:W-:Y:S01]  /*5740*/  IMAD.U32 R9, RZ, RZ, UR7 ;  /* 0x00000007ff097e24 */ /* 0x000fe2000f8e00ff */
[----:B------:R-:W-:Y:S01]  /*5750*/  @!UP0 ULEA UR7, UR6, UR4, 0xd ;  /* 0x0000000406078291 */ /* 0x000fe2000f8e68ff */
[----:B------:R-:W-:Y:S01]  /*5760*/  LOP3.LUT R30, R30, R0, RZ, 0x3c, !PT ;  /* 0x000000001e1e7212 */ /* 0x000fe200078e3cff */
[----:B------:R-:W-:Y:S02]  /*5770*/  UIADD3 UR6, UPT, UPT, UR6, 0x1, URZ ;  /* 0x0000000106067890 */ /* 0x000fe4000fffe0ff */
[----:B------:R-:W-:Y:S01]  /*5780*/  @!P4 R2UR UR17, R9 ;  /* 0x000000000911c2ca */ /* 0x000fe200000e0000 */
[----:B------:R-:W-:Y:S01]  /*5790*/  @!UP0 UIADD3 UR8, UPT, UPT, UR7, 0x200, URZ ;  /* 0x0000020007088890 */ /* 0x000fe2000fffe0ff */
[----:B------:R-:W-:Y:S01]  /*57a0*/  VOTEU.ALL UP0, P4 ;  /* 0x0000000000ff7886 */ /* 0x000fe20002000000 */
[----:B------:R-:W-:Y:S10]  /*57b0*/  UPRMT UR7, UR37, 0x654, UR9 ;  /* 0x0000065425077896 */ /* 0x000ff40008000009 */
[----:B------:R1:W-:Y:S01]  /*57c0*/  @!UP0 UTMALDG.3D [UR8], [UR16], desc[UR18] ;  /* 0x00001208100085b4 */ /* 0x0003e20008011000 */
[----:B------:R2:W-:Y:S01]  /*57d0*/  @!P4 SYNCS.ARRIVE.TRANS64.RED.A0TR RZ, [UR5+0xe0], R28 ;  /* 0x0000e01cffffc9a7 */ /* 0x0005e20008300405 */
[----:B------:R-:W-:Y:S04]  /*57e0*/  UISETP.NE.AND UP0, UPT, UR6, 0x3, UPT ;  /* 0x000000030600788c */ /* 0x000fe8000bf05270 */
[----:B------:R-:W-:Y:S06]  /*57f0*/  USEL UR5, URZ, 0x1, UP0 ;  /* 0x00000001ff057887 */ /* 0x000fec0008000000 */
[----:B------:R-:W-:Y:S01]  /*5800*/  LOP3.LUT R34, R34, UR5, RZ, 0x3c, !PT ;  /* 0x0000000522227c12 */ /* 0x000fe2000f8e3cff */
[----:B------:R-:W-:Y:S01]  /*5810*/  SYNCS.ARRIVE.TRANS64.RED.A1T0 RZ, [UR7], RZ ;  /* 0x000000ffffff79a7 */ /* 0x000fe20008100407 */
[----:B-1----:R-:W-:Y:S02]  /*5820*/  USEL UR8, UR6, URZ, UP0 ;  /* 0x000000ff06087287 */ /* 0x002fe40008000000 */
[----:B------:R-:W-:Y:S01]  /*5830*/  UPLOP3.LUT UP0, UPT, UPT, UPT, UPT, 0x80, 0x8 ;  /* 0x000000000008789c */ /* 0x000fe20003f0f070 */
[----:B------:R-:W-:Y:S10]  /*5840*/  @P3 BRA `(.L_x_98) ;  /* 0xfffffff4001c3947 */ /* 0x000ff4000383ffff */
[----:B------:R-:W-:Y:S01]  /*5850*/  UIADD3 UR4, UPT, UPT, UR4, 0xf8, URZ ;  /* 0x000000f804047890 */ /* 0x000fe2000fffe0ff */
[----:B------:R-:W-:-:S03]  /*5860*/  SHF.L.U32 R2, R34, 0x1f, RZ ;  /* 0x0000001f22027819 */ /* 0x000fc600000006ff */
[----:B------:R-:W-:-:S09]  /*5870*/  ULEA UR5, UR8, UR4, 0x3 ;  /* 0x0000000408057291 */ /* 0x000fd2000f8e18ff */
[----:B------:R-:W1:Y:S02]  /*5880*/  SYNCS.PHASECHK.TRANS64.TRYWAIT P0, [UR5], R2 ;  /* 0x00000002ff0075a7 */ /* 0x000e640008001105 */
[----:B-1----:R-:W-:Y:S05]  /*5890*/  @!P0 BRA `(.L_x_99) ;  /* 0x0000003800248947 */ /* 0x002fea0003800000 */
.L_x_187:
        /* <DEDUP_REMOVED lines=9> */
.L_x_189:
[----:B------:R-:W-:-:S04]  /*5930*/  UIADD3 UR6, UPT, UPT, UR6, 0x1, URZ ;  /* 0x0000000106067890 */ /* 0x000fc8000fffe0ff */
[----:B------:R-:W-:-:S04]  /*5940*/  UISETP.NE.AND UP0, UPT, UR6, 0x3, UPT ;  /* 0x000000030600788c */ /* 0x000fc8000bf05270 */
[----:B------:R-:W-:Y:S02]  /*5950*/  USEL UR5, URZ, 0x1, UP0 ;  /* 0x00000001ff057887 */ /* 0x000fe40008000000 */
[----:B------:R-:W-:-:S04]  /*5960*/  USEL UR6, UR6, URZ, UP0 ;  /* 0x000000ff06067287 */ /* 0x000fc80008000000 */
[----:B------:R-:W-:Y:S01]  /*5970*/  ULEA UR6, UR6, UR4, 0x3 ;  /* 0x0000000406067291 */ /* 0x000fe2000f8e18ff */
[----:B-1----:R-:W-:-:S04]  /*5980*/  LOP3.LUT R2, R34, UR5, RZ, 0x3c, !PT ;  /* 0x0000000522027c12 */ /* 0x002fc8000f8e3cff */
[----:B------:R-:W-:Y:S01]  /*5990*/  SHF.L.U32 R2, R2, 0x1f, RZ ;  /* 0x0000001f02027819 */ /* 0x000fe200000006ff */
[----:B------:R-:W-:-:S07]  /*59a0*/  IMAD.U32 R0, RZ, RZ, UR6 ;  /* 0x00000006ff007e24 */ /* 0x000fce000f8e00ff */
.L_x_101:
[----:B-1----:R1:W3:Y:S02]  /*59b0*/  SYNCS.PHASECHK.TRANS64.TRYWAIT P0, [R0+URZ], R2 ;  /* 0x00000002000075a7 */ /* 0x0022e400080011ff */
[----:B---3--:R-:W-:Y:S05]  /*59c0*/  @!P0 NANOSLEEP.SYNCS 0x989680 ;  /* 0x009896800000895d */ /* 0x008fea0003900000 */
[----:B------:R-:W3:Y:S02]  /*59d0*/  @!P0 SYNCS.PHASECHK.TRANS64 P0, [R0+URZ], R2 ;  /* 0x00000002000085a7 */ /* 0x000ee400080010ff */
[----:B---3--:R-:W-:Y:S05]  /*59e0*/  @P0 EXIT ;  /* 0x000000000000094d */ /* 0x008fea0003800000 */
[----:B------:R-:W-:Y:S05]  /*59f0*/  BRA `(.L_x_101) ;  /* 0xfffffffc00ec7947 */ /* 0x000fea000383ffff */
.L_x_89:
[----:B------:R-:W-:-:S06]  /*5a00*/  UISETP.GE.AND UP0, UPT, UR7, 0x4, UPT ;  /* 0x000000040700788c */ /* 0x000fcc000bf06270 */
[----:B------:R-:W-:-:S13]  /*5a10*/  PLOP3.LUT P0, PT, PT, PT, UP0, 0x80, 0x8 ;  /* 0x000000000008781c */ /* 0x000fda0003f0f008 */
[----:B---3--:R-:W-:Y:S05]  /*5a20*/  @!P0 EXIT ;  /* 0x000000000000894d */ /* 0x008fea0003800000 */
[----:B------:R-:W-:Y:S01]  /*5a30*/  BAR.SYNC.DEFER_BLOCKING 0x6, 0xa0 ;  /* 0x0182800000007b1d */ /* 0x000fe20000010000 */
[C---:B------:R-:W-:Y:S01]  /*5a40*/  IMAD.SHL.U32 R2, R93.reuse, 0x20, RZ ;  /* 0x000000205d027824 */ /* 0x040fe200078e00ff */
[C---:B------:R-:W-:Y:S01]  /*5a50*/  LOP3.LUT R94, R93.reuse, 0x2, RZ, 0xc0, !PT ;  /* 0x000000025d5e7812 */ /* 0x040fe200078ec0ff */
[C---:B------:R-:W-:Y:S01]  /*5a60*/  IMAD.SHL.U32 R99, R93.reuse, 0x4, RZ ;  /* 0x000000045d637824 */ /* 0x040fe200078e00ff */
[C---:B------:R-:W-:Y:S01]  /*5a70*/  LOP3.LUT R100, R93.reuse, 0x60, RZ, 0xc0, !PT ;  /* 0x000000605d647812 */ /* 0x040fe200078ec0ff */
[C---:B------:R-:W-:Y:S01]  /*5a80*/  IMAD.U32 R46, R93.reuse, 0x10000, RZ ;  /* 0x000100005d2e7824 */ /* 0x040fe200078e00ff */
[----:B------:R-:W-:Y:S02]  /*5a90*/  UMOV UR48, 0x400 ;  /* 0x0000040000307882 */ /* 0x000fe40000000000 */
[----:B------:R-:W1:Y:S01]  /*5aa0*/  LDC R91, c[0x0][0x370] ;  /* 0x0000dc00ff5b7b82 */ /* 0x000e620000000800 */
[----:B------:R-:W-:Y:S01]  /*5ab0*/  ULEA UR48, UR37, UR48, 0x18 ;  /* 0x0000003025307291 */ /* 0x000fe2000f8ec0ff */
[----:B------:R-:W-:Y:S01]  /*5ac0*/  LOP3.LUT R3, R2, 0xc0, RZ, 0xc0, !PT ;  /* 0x000000c002037812 */ /* 0x000fe200078ec0ff */
[----:B------:R-:W-:Y:S01]  /*5ad0*/  IMAD.MOV.U32 R45, RZ, RZ, RZ ;  /* 0x000000ffff2d7224 */ /* 0x000fe200078e00ff */
[----:B------:R-:W-:Y:S01]  /*5ae0*/  LOP3.LUT R93, R93, 0x4, RZ, 0xc0, !PT ;  /* 0x000000045d5d7812 */ /* 0x000fe200078ec0ff */
[----:B------:R-:W-:Y:S01]  /*5af0*/  UIADD3 UR52, UPT, UPT, UR48, 0x200, URZ ;  /* 0x0000020030347890 */ /* 0x000fe2000fffe0ff */
[----:B------:R-:W-:-:S02]  /*5b00*/  LOP3.LUT R99, R3, 0x18, R99, 0xf8, !PT ;  /* 0x0000001803637812 */ /* 0x000fc400078ef863 */
[----:B------:R-:W-:Y:S01]  /*5b10*/  CS2R R96, SRZ ;  /* 0x0000000000607805 */ /* 0x000fe2000001ff00 */
[----:B------:R-:W2:Y:S01]  /*5b20*/  LDC R42, c[0x0][0xf0c] ;  /* 0x0003c300ff2a7b82 */ /* 0x000ea20000000800 */
[----:B------:R-:W-:Y:S01]  /*5b30*/  LOP3.LUT R46, R46, 0x600000, RZ, 0xc0, !PT ;  /* 0x006000002e2e7812 */ /* 0x000fe200078ec0ff */
[----:B------:R-:W-:Y:S01]  /*5b40*/  IMAD.MOV.U32 R103, RZ, RZ, RZ ;  /* 0x000000ffff677224 */ /* 0x000fe200078e00ff */
[----:B------:R-:W-:Y:S01]  /*5b50*/  IADD3 R98, PT, PT, -R93, 0x2, RZ ;  /* 0x000000025d627810 */ /* 0x000fe20007ffe1ff */
[----:B------:R-:W-:Y:S01]  /*5b60*/  IMAD.MOV R94, RZ, RZ, -R94 ;  /* 0x000000ffff5e7224 */ /* 0x000fe200078e0a5e */
[----:B------:R-:W-:Y:S01]  /*5b70*/  LOP3.LUT R99, R99, 0xf20, R2, 0xf8, !PT ;  /* 0x00000f2063637812 */ /* 0x000fe200078ef802 */
[----:B------:R-:W-:Y:S01]  /*5b80*/  IMAD.MOV R93, RZ, RZ, -R93 ;  /* 0x000000ffff5d7224 */ /* 0x000fe200078e0a5d */
[----:B------:R-:W3:Y:S01]  /*5b90*/  LDCU.64 UR54, c[0x0][0x348] ;  /* 0x00006900ff3677ac */ /* 0x000ee20008000a00 */
[----:B------:R-:W4:Y:S01]  /*5ba0*/  LDC R89, c[0x0][0xf20] ;  /* 0x0003c800ff597b82 */ /* 0x000f220000000800 */
[----:B------:R-:W3:Y:S01]  /*5bb0*/  LDS R0, [UR48+0x1b0] ;  /* 0x0001b030ff007984 */ /* 0x000ee20008000800 */
[----:B------:R-:W-:Y:S01]  /*5bc0*/  IMAD.SHL.U32 R98, R98, 0x10, RZ ;  /* 0x0000001062627824 */ /* 0x000fe200078e00ff */
[----:B------:R-:W-:Y:S01]  /*5bd0*/  LEA R99, R99, UR52, 0x1 ;  /* 0x0000003463637c11 */ /* 0x000fe2000f8e08ff */
[----:B------:R-:W-:Y:S01]  /*5be0*/  UMOV UR51, 0x1 ;  /* 0x0000000100337882 */ /* 0x000fe20000000000 */
[----:B------:R-:W-:Y:S01]  /*5bf0*/  UMOV UR56, URZ ;  /* 0x000000ff00387c82 */ /* 0x000fe20008000000 */
[----:B------:R-:W1:Y:S02]  /*5c00*/  LDCU.64 UR38, c[0x0][0xc88] ;  /* 0x00019100ff2677ac */ /* 0x000e640008000a00 */
[----:B------:R-:W1:Y:S01]  /*5c10*/  LDC R41, c[0x0][0xf30] ;  /* 0x0003cc00ff297b82 */ /* 0x000e620000000800 */
[----:B------:R-:W1:Y:S01]  /*5c20*/  LDCU.64 UR44, c[0x0][0xc90] ;  /* 0x00019200ff2c77ac */ /* 0x000e620008000a00 */
[----:B------:R-:W-:Y:S01]  /*5c30*/  UMOV UR50, URZ ;  /* 0x000000ff00327c82 */ /* 0x000fe20008000000 */
[----:B------:R-:W-:-:S05]  /*5c40*/  UMOV UR49, URZ ;  /* 0x000000ff00317c82 */ /* 0x000fca0008000000 */
[----:B------:R-:W1:Y:S08]  /*5c50*/  LDC.64 R84, c[0x0][0xf10] ;  /* 0x0003c400ff547b82 */ /* 0x000e700000000a00 */
[----:B------:R-:W1:Y:S08]  /*5c60*/  LDC.64 R38, c[0x0][0xf18] ;  /* 0x0003c600ff267b82 */ /* 0x000e700000000a00 */
[----:B------:R-:W1:Y:S08]  /*5c70*/  LDC.64 R36, c[0x0][0xf28] ;  /* 0x0003ca00ff247b82 */ /* 0x000e700000000a00 */
[----:B------:R-:W1:Y:S01]  /*5c80*/  LDC.64 R82, c[0x0][0xcb0] ;  /* 0x00032c00ff527b82 */ /* 0x000e620000000a00 */
[----:B---3--:R-:W-:-:S07]  /*5c90*/  IMAD.IADD R46, R0, 0x1, R46 ;  /* 0x00000001002e7824 */ /* 0x008fce00078e022e */
[----:B------:R-:W3:Y:S08]  /*5ca0*/  LDC.64 R80, c[0x0][0xca8] ;  /* 0x00032a00ff507b82 */ /* 0x000ef00000000a00 */
[----:B--2-4-:R-:W1:Y:S02]  /*5cb0*/  LDC R90, c[0x0][0x374] ;  /* 0x0000dd00ff5a7b82 */ /* 0x014e640000000800 */
.L_x_132:
[C---:B------:R-:W-:Y:S02]  /*5cc0*/  LEA R0, R103.reuse, UR48, 0x3 ;  /* 0x0000003067007c11 */ /* 0x040fe4000f8e18ff */
[----:B------:R-:W-:Y:S02]  /*5cd0*/  SHF.L.U32 R2, R96, 0x1f, RZ ;  /* 0x0000001f60027819 */ /* 0x000fe400000006ff */
[----:B------:R-:W-:Y:S02]  /*5ce0*/  LEA R16, R103, UR48, 0x4 ;  /* 0x0000003067107c11 */ /* 0x000fe4000f8e20ff */
[----:B------:R-:W2:Y:S02]  /*5cf0*/  SYNCS.PHASECHK.TRANS64.TRYWAIT P0, [R0+URZ+0x120], R2 ;  /* 0x00012002000075a7 */ /* 0x000ea400080011ff */
[----:B--2---:R-:W-:Y:S05]  /*5d00*/  @!P0 BRA `(.L_x_102) ;  /* 0x0000003400388947 */ /* 0x004fea0003800000 */
.L_x_190:
[----:B------:R-:W4:Y:S01]  /*5d10*/  LDC.64 R10, c[0x0][0xf10] ;  /* 0x0003c400ff0a7b82 */ /* 0x000f220000000a00 */
[----:B------:R-:W3:Y:S01]  /*5d20*/  LDS.128 R16, [R16+0x190] ;  /* 0x0001900010107984 */ /* 0x000ee20000000c00 */
[----:B-1----:R-:W-:Y:S01]  /*5d30*/  ISETP.NE.AND P1, PT, R41, 0x1, PT ;  /* 0x000000012900780c */ /* 0x002fe20003f25270 */
[----:B--2---:R-:W-:Y:S01]  /*5d40*/  VIADD R0, R0, 0x130 ;  /* 0x0000013000007836 */ /* 0x004fe20000000000 */
[----:B------:R-:W-:Y:S04]  /*5d50*/  ISETP.GE.AND P0, PT, R40, 0x1, PT ;  /* 0x000000012800780c */ /* 0x000fe80003f06270 */
[----:B------:R-:W1:Y:S01]  /*5d60*/  LDC.64 R8, c[0x0][0xf18] ;  /* 0x0003c600ff087b82 */ /* 0x000e620000000a00 */
[----:B------:R-:W-:Y:S01]  /*5d70*/  PRMT R0, RZ, 0x654, R0 ;  /* 0x00000654ff007816 */ /* 0x000fe20000000000 */
[----:B------:R-:W-:Y:S01]  /*5d80*/  @!PT LDS RZ, [RZ] ;  /* 0x00000000fffff984 */ /* 0x000fe20000000800 */
[----:B------:R-:W-:Y:S01]  /*5d90*/  @!PT LDS RZ, [RZ] ;  /* 0x00000000fffff984 */ /* 0x000fe20000000800 */
[----:B------:R-:W-:Y:S01]  /*5da0*/  @!PT LDS RZ, [RZ] ;  /* 0x00000000fffff984 */ /* 0x000fe20000000800 */
[----:B------:R-:W-:Y:S01]  /*5db0*/  @!PT LDS RZ, [RZ] ;  /* 0x00000000fffff984 */ /* 0x000fe20000000800 */
[----:B------:R2:W-:Y:S06]  /*5dc0*/  MEMBAR.ALL.CTA ;  /* 0x0000000000007992 */ /* 0x0005ec0000008000 */
[----:B--2---:R-:W2:Y:S01]  /*5dd0*/  FENCE.VIEW.ASYNC.S ;  /* 0x00000000000073c6 */ /* 0x004ea20000000000 */
[----:B------:R-:W1:Y:S08]  /*5de0*/  @!P1 LDC R12, c[0x0][0xf20] ;  /* 0x0003c800ff0c9b82 */ /* 0x000e700000000800 */
[----:B------:R-:W1:Y:S01]  /*5df0*/  @!P1 LDC R7, c[0x0][0xf0c] ;  /* 0x0003c300ff079b82 */ /* 0x000e620000000800 */
[----:B--2---:R2:W-:Y:S01]  /*5e00*/  SYNCS.ARRIVE.TRANS64.RED.A1T0 RZ, [R0+URZ], RZ ;  /* 0x000000ff00ff79a7 */ /* 0x0045e200081004ff */
[----:B---3--:R-:W-:Y:S04]  /*5e10*/  LOP3.LUT P4, RZ, R18, 0x1, RZ, 0xc0, !PT ;  /* 0x0000000112ff7812 */ /* 0x008fe8000788c0ff */
[----:B------:R-:W-:Y:S09]  /*5e20*/  P2R R101, PR, RZ, 0x10 ;  /* 0x00000010ff657803 */ /* 0x000ff20000000000 */
[----:B------:R-:W-:Y:S02]  /*5e30*/  @P4 MOV R44, R16 ;  /* 0x00000010002c4202 */ /* 0x000fe40000000f00 */
[----:B------:R-:W-:Y:S01]  /*5e40*/  @P4 LOP3.LUT R43, R17, 0xffff, RZ, 0xc0, !PT ;  /* 0x0000ffff112b4812 */ /* 0x000fe200078ec0ff */
[----:B--2-4-:R-:W-:Y:S06]  /*5e50*/  @!P0 BRA `(.L_x_103) ;  /* 0x0000000000a48947 */ /* 0x014fec0003800000 */
[----:B------:R-:W-:Y:S01]  /*5e60*/  IMAD.HI.U32 R0, R90, R39, RZ ;  /* 0x000000275a007227 */ /* 0x000fe200078e00ff */
[----:B------:R-:W-:Y:S02]  /*5e70*/  ISETP.NE.AND P0, PT, R38, 0x1, PT ;  /* 0x000000012600780c */ /* 0x000fe40003f05270 */
[----:B------:R-:W-:Y:S01]  /*5e80*/  ISETP.NE.AND P2, PT, R40, 0x1, PT ;  /* 0x000000012800780c */ /* 0x000fe20003f45270 */
[----:B------:R-:W-:Y:S01]  /*5e90*/  IMAD.HI.U32 R4, R91, R84, RZ ;  /* 0x000000545b047227 */ /* 0x000fe200078e00ff */
[----:B------:R-:W-:Y:S02]  /*5ea0*/  SHF.R.U32.HI R0, RZ, R89, R0 ;  /* 0x00000059ff007219 */ /* 0x000fe40000011600 */
[----:B------:R-:W-:Y:S01]  /*5eb0*/  ISETP.NE.AND P3, PT, R42, 0x1, PT ;  /* 0x000000012a00780c */ /* 0x000fe20003f65270 */
[----:B------:R-:W-:Y:S01]  /*5ec0*/  IMAD.HI.U32 R6, R43, R39, RZ ;  /* 0x000000272b067227 */ /* 0x000fe200078e00ff */
[-C--:B------:R-:W-:Y:S02]  /*5ed0*/  SHF.R.U32.HI R4, RZ, R85.reuse, R4 ;  /* 0x00000055ff047219 */ /* 0x080fe40000011604 */
        /* <DEDUP_REMOVED lines=14> */
[C---:B------:R-:W-:Y:S03]  /*5fc0*/  IMAD.HI.U32 R0, R3.reuse, R36, RZ ;  /* 0x0000002403007227 */ /* 0x040fe600078e00ff */
[C---:B------:R-:W-:Y:S02]  /*5fd0*/  ISETP.GE.OR P0, PT, R2.reuse, R5, P0 ;  /* 0x000000050200720c */ /* 0x040fe40000706670 */
[----:B------:R-:W-:Y:S04]  /*5fe0*/  SHF.R.U32.HI R0, RZ, R37, R0 ;  /* 0x00000025ff007219 */ /* 0x000fe80000011600 */
[C---:B------:R-:W-:Y:S05]  /*5ff0*/  SEL R6, R3.reuse, R0, !P2 ;  /* 0x0000000003067207 */ /* 0x040fea0005000000 */
        /* <DEDUP_REMOVED lines=14> */
[----:B------:R-:W-:Y:S07]  /*60e0*/  IMAD R43, R3, R38, R43 ;  /* 0x00000026032b7224 */ /* 0x000fee00078e022b */
.L_x_103:
[----:B------:R-:W-:Y:S01]  /*60f0*/  @!P1 IMAD.HI.U32 R0, R44, R10, RZ ;  /* 0x0000000a2c009227 */ /* 0x000fe200078e00ff */
[----:B-1----:R-:W-:Y:S01]  /*6100*/  @!P1 ISETP.NE.AND P0, PT, R8, 0x1, PT ;  /* 0x000000010800980c */ /* 0x002fe20003f05270 */
[----:B------:R-:W-:Y:S01]  /*6110*/  ULOP3.LUT UP0, URZ, UR52, 0x1b0, URZ, 0xc0, !UPT ;  /* 0x000001b034ff7892 */ /* 0x000fe2000f80c0ff */
[----:B------:R-:W-:Y:S01]  /*6120*/  @!P1 ISETP.NE.AND P2, PT, R7, 0x1, PT ;  /* 0x000000010700980c */ /* 0x000fe20003f45270 */
[----:B------:R-:W-:Y:S01]  /*6130*/  @!P1 IMAD.HI.U32 R2, R43, R9, RZ ;  /* 0x000000092b029227 */ /* 0x000fe200078e00ff */
[----:B------:R-:W-:Y:S01]  /*6140*/  @!P1 SHF.R.U32.HI R0, RZ, R11, R0 ;  /* 0x0000000bff009219 */ /* 0x000fe20000011600 */
[----:B------:R-:W-:Y:S01]  /*6150*/  USHF.L.U32 UR42, UR20, 0x7, URZ ;  /* 0x00000007142a7899 */ /* 0x000fe200080006ff */
[----:B------:R-:W-:Y:S01]  /*6160*/  R2UR UR41, R24 ;  /* 0x00000000182972ca */ /* 0x000fe200000e0000 */
[----:B------:R-:W-:Y:S01]  /*6170*/  VIADD R103, R103, 0x1 ;  /* 0x0000000167677836 */ /* 0x000fe20000000000 */
[----:B------:R-:W-:Y:S02]  /*6180*/  @!P1 SHF.R.U32.HI R2, RZ, R12, R2 ;  /* 0x0000000cff029219 */ /* 0x000fe40000011602 */
[----:B------:R-:W-:Y:S02]  /*6190*/  @!P1 SEL R3, R44, R0, !P2 ;  /* 0x000000002c039207 */ /* 0x000fe40005000000 */
[----:B------:R-:W-:Y:S02]  /*61a0*/  @!P1 SEL R2, R43, R2, !P0 ;  /* 0x000000022b029207 */ /* 0x000fe40004000000 */
[----:B------:R-:W-:Y:S03]  /*61b0*/  @P4 SHF.R.U32.HI R95, RZ, 0x10, R17 ;  /* 0x00000010ff5f4819 */ /* 0x000fe60000011611 */
[----:B------:R-:W-:Y:S02]  /*61c0*/  @!P1 IMAD.IADD R0, R2, 0x1, -R3 ;  /* 0x0000000102009824 */ /* 0x000fe400078e0a03 */
[----:B------:R-:W-:Y:S01]  /*61d0*/  @!P1 IMAD.IADD R2, R3, 0x1, -R2 ;  /* 0x0000000103029824 */ /* 0x000fe200078e0a02 */
[----:B------:R-:W-:Y:S01]  /*61e0*/  USHF.L.U32 UR41, UR41, 0x6, URZ ;  /* 0x0000000629297899 */ /* 0x000fe200080006ff */
[----:B------:R-:W-:Y:S02]  /*61f0*/  @!P1 IMAD R44, R0, R7, R44 ;  /* 0x00000007002c9224 */ /* 0x000fe400078e022c */
[----:B------:R-:W-:Y:S01]  /*6200*/  @!P1 IMAD R43, R2, R8, R43 ;  /* 0x00000008022b9224 */ /* 0x000fe200078e022b */
[----:B------:R-:W-:Y:S08]  /*6210*/  BRA.U !UP0, `(.L_x_104) ;  /* 0x00000001087c7547 */ /* 0x000ff0000b800000 */
[----:B------:R-:W1:Y:S01]  /*6220*/  LDCU.64 UR8, c[0x4][0x80] ;  /* 0x01001000ff0877ac */ /* 0x000e620008000a00 */
[----:B------:R-:W-:Y:S01]  /*6230*/  MOV R2, 0x0 ;  /* 0x0000000000027802 */ /* 0x000fe20000000f00 */
[----:B------:R-:W-:Y:S02]  /*6240*/  HFMA2 R12, -RZ, RZ, 0, 5.9604644775390625e-08 ;  /* 0x00000001ff0c7431 */ /* 0x000fe400000001ff */
[----:B------:R-:W-:Y:S01]  /*6250*/  IMAD.MOV.U32 R8, RZ, RZ, 0x70 ;  /* 0x00000070ff087424 */ /* 0x000fe200078e00ff */
[----:B------:R2:W3:Y:S01]  /*6260*/  LDC.64 R14, c[0x4][R2] ;  /* 0x01000000020e7b82 */ /* 0x0004e20000000a00 */
[----:B------:R-:W4:Y:S01]  /*6270*/  LDCU.64 UR6, c[0x4][0x88] ;  /* 0x01001100ff0677ac */ /* 0x000f220008000a00 */
[----:B------:R-:W-:Y:S01]  /*6280*/  IMAD.MOV.U32 R13, RZ, RZ, RZ ;  /* 0x000000ffff0d7224 */ /* 0x000fe200078e00ff */
[----:B------:R-:W2:Y:S01]  /*6290*/  LDCU.64 UR4, c[0x4][0x8] ;  /* 0x01000100ff0477ac */ /* 0x000ea20008000a00 */
[----:B-1----:R-:W-:Y:S01]  /*62a0*/  MOV R5, UR9 ;  /* 0x0000000900057c02 */ /* 0x002fe20008000f00 */
[----:B------:R-:W-:Y:S01]  /*62b0*/  IMAD.U32 R4, RZ, RZ, UR8 ;  /* 0x00000008ff047e24 */ /* 0x000fe2000f8e00ff */
[----:B----4-:R-:W-:Y:S01]  /*62c0*/  MOV R7, UR7 ;  /* 0x0000000700077c02 */ /* 0x010fe20008000f00 */
[----:B------:R-:W-:Y:S01]  /*62d0*/  IMAD.U32 R6, RZ, RZ, UR6 ;  /* 0x00000006ff067e24 */ /* 0x000fe2000f8e00ff */
[----:B--2---:R-:W-:Y:S01]  /*62e0*/  MOV R11, UR5 ;  /* 0x00000005000b7c02 */ /* 0x004fe20008000f00 */
[----:B------:R-:W-:Y:S02]  /*62f0*/  IMAD.U32 R10, RZ, RZ, UR4 ;  /* 0x00000004ff0a7e24 */ /* 0x000fe4000f8e00ff */
[----:B------:R-:W-:Y:S07]  /*6300*/  LEPC R20, `(.L_x_105) ;  /* 0x000000001014794e */ /* 0x000fee0000000000 */
[----:B---3-5:R-:W-:Y:S05]  /*6310*/  CALL.ABS.NOINC R14 ;  /* 0x000000000e007343 */ /* 0x028fea0003c00000 */
.L_x_105:
[----:B------:R-:W1:Y:S01]  /*6320*/  LDCU.64 UR8, c[0x4][0x80] ;  /* 0x01001000ff0877ac */ /* 0x000e620008000a00 */
[----:B------:R-:W2:Y:S01]  /*6330*/  LDC.64 R2, c[0x4][R2] ;  /* 0x0100000002027b82 */ /* 0x000ea20000000a00 */
[----:B------:R-:W-:Y:S02]  /*6340*/  HFMA2 R12, -RZ, RZ, 0, 5.9604644775390625e-08 ;  /* 0x00000001ff0c7431 */ /* 0x000fe400000001ff */
[----:B------:R-:W-:Y:S02]  /*6350*/  IMAD.MOV.U32 R8, RZ, RZ, 0x70 ;  /* 0x00000070ff087424 */ /* 0x000fe400078e00ff */
[----:B------:R-:W-:Y:S01]  /*6360*/  IMAD.MOV.U32 R13, RZ, RZ, RZ ;  /* 0x000000ffff0d7224 */ /* 0x000fe200078e00ff */
[----:B------:R-:W3:Y:S01]  /*6370*/  LDCU.64 UR6, c[0x4][0x88] ;  /* 0x01001100ff0677ac */ /* 0x000ee20008000a00 */
[----:B------:R-:W4:Y:S01]  /*6380*/  LDCU.64 UR4, c[0x4][0x8] ;  /* 0x01000100ff0477ac */ /* 0x000f220008000a00 */
[----:B-1----:R-:W-:Y:S02]  /*6390*/  MOV R4, UR8 ;  /* 0x0000000800047c02 */ /* 0x002fe40008000f00 */
[----:B------:R-:W-:Y:S02]  /*63a0*/  MOV R5, UR9 ;  /* 0x0000000900057c02 */ /* 0x000fe40008000f00 */
[----:B---3--:R-:W-:Y:S01]  /*63b0*/  MOV R7, UR7 ;  /* 0x0000000700077c02 */ /* 0x008fe20008000f00 */
[----:B------:R-:W-:Y:S01]  /*63c0*/  IMAD.U32 R6, RZ, RZ, UR6 ;  /* 0x00000006ff067e24 */ /* 0x000fe2000f8e00ff */
[----:B----4-:R-:W-:Y:S01]  /*63d0*/  MOV R11, UR5 ;  /* 0x00000005000b7c02 */ /* 0x010fe20008000f00 */
[----:B------:R-:W-:Y:S02]  /*63e0*/  IMAD.U32 R10, RZ, RZ, UR4 ;  /* 0x00000004ff0a7e24 */ /* 0x000fe4000f8e00ff */
[----:B------:R-:W-:Y:S07]  /*63f0*/  LEPC R20, `(.L_x_104) ;  /* 0x000000001014794e */ /* 0x000fee0000000000 */
[----:B--2---:R-:W-:Y:S05]  /*6400*/  CALL.ABS.NOINC R2 ;  /* 0x0000000002007343 */ /* 0x004fea0003c00000 */
.L_x_104:
[----:B------:R-:W-:Y:S01]  /*6410*/  ISETP.NE.U32.AND P4, PT, R82, RZ, PT ;  /* 0x000000ff5200720c */ /* 0x000fe20003f85070 */
[----:B------:R-:W-:Y:S01]  /*6420*/  UISETP.NE.AND UP2, UPT, UR53, URZ, UPT ;  /* 0x000000ff3500728c */ /* 0x000fe2000bf45270 */
[----:B------:R-:W-:Y:S01]  /*6430*/  ISETP.NE.U32.AND P2, PT, RZ, UR38, PT ;  /* 0x00000026ff007c0c */ /* 0x000fe2000bf45070 */
[----:B------:R-:W-:Y:S01]  /*6440*/  UISETP.NE.U32.AND UP1, UPT, UR44, URZ, UPT ;  /* 0x000000ff2c00728c */ /* 0x000fe2000bf25070 */
[----:B------:R-:W-:Y:S01]  /*6450*/  ISETP.NE.AND.EX P4, PT, R83, RZ, PT, P4 ;  /* 0x000000ff5300720c */ /* 0x000fe20003f85340 */
[----:B------:R-:W-:Y:S01]  /*6460*/  UPLOP3.LUT UP0, UPT, UPT, UPT, UPT, 0x40, 0x4 ;  /* 0x000000000004789c */ /* 0x000fe20003f0e870 */
[----:B------:R-:W-:Y:S01]  /*6470*/  ISETP.NE.AND.EX P2, PT, RZ, UR39, PT, P2 ;  /* 0x00000027ff007c0c */ /* 0x000fe2000bf45320 */
[----:B------:R-:W-:Y:S01]  /*6480*/  UISETP.NE.AND.EX UP1, UPT, UR45, URZ, UPT, UP1 ;  /* 0x000000ff2d00728c */ /* 0x000fe2000bf25310 */
[----:B------:R-:W-:Y:S04]  /*6490*/  PLOP3.LUT P1, PT, PT, PT, UP2, 0x80, 0x8 ;  /* 0x000000000008781c */ /* 0x000fe80003f2f028 */
[----:B------:R-:W-:Y:S06]  /*64a0*/  @UP2 UPLOP3.LUT UP0, UPT, UPT, UPT, UP1, 0x80, 0x8 ;  /* 0x000000000008289c */ /* 0x000fec0003f0f010 */
[----:B------:R-:W-:Y:S01]  /*64b0*/  PLOP3.LUT P0, PT, PT, PT, UP0, 0x80, 0x8 ;  /* 0x000000000008781c */ /* 0x000fe20003f0f008 */
[----:B------:R-:W-:Y:S01]  /*64c0*/  @!UPT UIADD3 URZ, UPT, UPT, URZ, URZ, URZ ;  /* 0x000000fffffff290 */ /* 0x000fe2000fffe0ff */
[----:B------:R-:W-:Y:S11]  /*64d0*/  BRA.U !UP1, `(.L_x_106) ;  /* 0x0000000109387547 */ /* 0x000ff6000b800000 */
[----:B------:R-:W-:Y:S01]  /*64e0*/  UISETP.NE.U32.AND UP0, UPT, UR38, URZ, UPT ;  /* 0x000000ff2600728c */ /* 0x000fe2000bf05070 */
[----:B------:R-:W-:Y:S02]  /*64f0*/  HFMA2 R0, -RZ, RZ, 0, 5.9604644775390625e-08 ;  /* 0x00000001ff007431 */ /* 0x000fe400000001ff */
[----:B------:R-:W-:Y:S01]  /*6500*/  IMAD.MOV.U32 R88, RZ, RZ, 0x1 ;  /* 0x00000001ff587424 */ /* 0x000fe200078e00ff */
[----:B------:R-:W-:Y:S06]  /*6510*/  UISETP.NE.AND.EX UP0, UPT, UR39, URZ, UPT, UP0 ;  /* 0x000000ff2700728c */ /* 0x000fec000bf05300 */
[----:B------:R-:W-:Y:S05]  /*6520*/  PLOP3.LUT P3, PT, PT, PT, UP0, 0x80, 0x8 ;  /* 0x000000000008781c */ /* 0x000fea0003f6f008 */
[----:B------:R-:W1:Y:S01]  /*6530*/  @UP0 LDCU.64 UR6, c[0x0][0xc88] ;  /* 0x00019100ff0607ac */ /* 0x000e620008000a00 */
[----:B------:R-:W-:Y:S07]  /*6540*/  @UP0 UIMAD UR4, UR36, UR44, URZ ;  /* 0x0000002c240402a4 */ /* 0x000fee000f8e02ff */
[----:B------:R-:W-:Y:S01]  /*6550*/  @!P3 PRMT R88, R0, 0x7610, R88 ;  /* 0x000076100058b816 */ /* 0x000fe20000000058 */
[----:B-1----:R-:W-:Y:S03]  /*6560*/  @UP0 UIMAD.WIDE UR6, UR4, 0x4, UR6 ;  /* 0x00000004040608a5 */ /* 0x002fe6000f8e0206 */
[----:B------:R-:W1:Y:S03]  /*6570*/  @!UP0 LDCU UR4, c[0x0][0xc80] ;  /* 0x00019000ff0487ac */ /* 0x000e660008000800 */
[----:B------:R-:W-:Y:S01]  /*6580*/  IMAD.U32 R2, RZ, RZ, UR6 ;  /* 0x00000006ff027e24 */ /* 0x000fe2000f8e00ff */
[----:B------:R-:W-:Y:S05]  /*6590*/  MOV R3, UR7 ;  /* 0x0000000700037c02 */ /* 0x000fea0008000f00 */
[----:B-----5:R2:W5:Y:S02]  /*65a0*/  @P3 LDG.E R49, desc[UR46][R2.64] ;  /* 0x0000002e02313981 */ /* 0x020564000c1e1900 */
[----:B-12---:R-:W-:Y:S02]  /*65b0*/  @!P3 IMAD.U32 R49, RZ, RZ, UR4 ;  /* 0x00000004ff31be24 */ /* 0x006fe4000f8e00ff */
.L_x_106:
[----:B------:R-:W-:Y:S05]  /*65c0*/  @!P4 BRA `(.L_x_107) ;  /* 0x000000000020c947 */ /* 0x000fea0003800000 */
[----:B------:R-:W-:Y:S04]  /*65d0*/  ISETP.NE.U32.AND P3, PT, R80, RZ, PT ;  /* 0x000000ff5000720c */ /* 0x000fe80003f65070 */
[----:B------:R-:W-:Y:S11]  /*65e0*/  ISETP.NE.AND.EX P3, PT, R81, RZ, PT, P3 ;  /* 0x000000ff5100720c */ /* 0x000ff60003f65330 */
[----:B------:R-:W-:Y:S02]  /*65f0*/  @!UPT UIADD3 URZ, UPT, UPT, URZ, URZ, URZ ;  /* 0x000000fffffff290 */ /* 0x000fe4000fffe0ff */
[----:B------:R-:W1:Y:S01]  /*6600*/  @P3 LDC.64 R2, c[0x0][0xca8] ;  /* 0x00032a00ff023b82 */ /* 0x000e620000000a00 */
[----:B------:R-:W-:Y:S04]  /*6610*/  @P3 IMAD R0, R82, UR36, RZ ;  /* 0x0000002452003c24 */ /* 0x000fe8000f8e02ff */
[----:B-1----:R-:W-:Y:S05]  /*6620*/  @P3 IMAD.WIDE R2, R0, 0x4, R2 ;  /* 0x0000000400023825 */ /* 0x002fea00078e0202 */
[----:B-----5:R1:W5:Y:S02]  /*6630*/  @P3 LDG.E R47, desc[UR46][R2.64] ;  /* 0x0000002e022f3981 */ /* 0x020364000c1e1900 */
[----:B-1----:R-:W2:Y:S02]  /*6640*/  @!P3 LDC R47, c[0x0][0xca0] ;  /* 0x00032800ff2fbb82 */ /* 0x002ea40000000800 */
.L_x_107:
[----:B-----5:R-:W-:Y:S01]  /*6650*/  FSETP.NEU.AND P3, PT, R49, RZ, PT ;  /* 0x000000ff3100720b */ /* 0x020fe20003f6d000 */
[----:B------:R-:W-:Y:S01]  /*6660*/  ULOP3.LUT UR4, UR51, 0x1, URZ, 0x3c, !UPT ;  /* 0x0000000133047892 */ /* 0x000fe2000f8e3cff */
[----:B------:R-:W-:Y:S01]  /*6670*/  SEL R4, RZ, 0xffffffff, P2 ;  /* 0xffffffffff047807 */ /* 0x000fe20001000000 */
[----:B------:R-:W-:Y:S01]  /*6680*/  IMAD.U32 R72, RZ, RZ, UR56 ;  /* 0x00000038ff487e24 */ /* 0x000fe2000f8e00ff */
[----:B------:R-:W-:Y:S01]  /*6690*/  @P1 LOP3.LUT P2, RZ, R88, 0xff, RZ, 0xc0, !PT ;  /* 0x000000ff58ff1812 */ /* 0x000fe2000784c0ff */
[----:B------:R-:W-:Y:S01]  /*66a0*/  IMAD.SHL.U32 R106, R94, 0x10, RZ ;  /* 0x000000105e6a7824 */ /* 0x000fe200078e00ff */
[----:B------:R-:W-:Y:S01]  /*66b0*/  @P1 SEL R0, RZ, 0xffffffff, P3 ;  /* 0xffffffffff001807 */ /* 0x000fe20001800000 */
[----:B------:R-:W-:Y:S01]  /*66c0*/  IMAD.U32 R107, RZ, RZ, UR4 ;  /* 0x00000004ff6b7e24 */ /* 0x000fe2000f8e00ff */
[----:B------:R-:W-:Y:S01]  /*66d0*/  LEA R73, R45, UR48, 0x3 ;  /* 0x000000302d497c11 */ /* 0x000fe2000f8e18ff */
[----:B------:R-:W-:Y:S01]  /*66e0*/  IMAD.SHL.U32 R72, R72, 0x2000, RZ ;  /* 0x0000200048487824 */ /* 0x000fe200078e00ff */
[----:B------:R-:W-:Y:S01]  /*66f0*/  @P0 SEL R0, R4, R0, !P2 ;  /* 0x0000000004000207 */ /* 0x000fe20005000000 */
[----:B------:R-:W-:Y:S01]  /*6700*/  IMAD.SHL.U32 R105, R93, 0x10, RZ ;  /* 0x000000105d697824 */ /* 0x000fe200078e00ff */
[----:B------:R-:W-:Y:S01]  /*6710*/  PLOP3.LUT P2, PT, PT, PT, UP1, 0x80, 0x8 ;  /* 0x000000000008781c */ /* 0x000fe20003f4f018 */
[----:B------:R-:W-:Y:S01]  /*6720*/  IMAD.IADD R67, R99, 0x1, R72 ;  /* 0x0000000163437824 */ /* 0x000fe200078e0248 */
[----:B------:R-:W-:Y:S01]  /*6730*/  @P1 LOP3.LUT R0, R0, 0x1, RZ, 0xc0, !PT ;  /* 0x0000000100001812 */ /* 0x000fe200078ec0ff */
[----:B------:R-:W-:Y:S01]  /*6740*/  BSSY B1, `(.L_x_108) ;  /* 0x0000039000017945 */ /* 0x000fe20003800000 */
[----:B------:R-:W-:Y:S01]  /*6750*/  LOP3.LUT P4, R102, R88, 0xff, RZ, 0xc0, !PT ;  /* 0x000000ff58667812 */ /* 0x000fe2000788c0ff */
[----:B------:R-:W-:Y:S01]  /*6760*/  IMAD.IADD R66, R67, 0x1, R106 ;  /* 0x0000000143427824 */ /* 0x000fe200078e026a */
[----:B------:R-:W-:Y:S01]  /*6770*/  ISETP.NE.U32.OR P5, PT, R0, 0x1, !P1 ;  /* 0x000000010000780c */ /* 0x000fe20004fa5470 */
[----:B------:R-:W-:Y:S01]  /*6780*/  IMAD.U32 R0, RZ, RZ, UR56 ;  /* 0x00000038ff007e24 */ /* 0x000fe2000f8e00ff */
[----:B------:R-:W-:Y:S01]  /*6790*/  SEL R3, RZ, 0xffffffff, P3 ;  /* 0xffffffffff037807 */ /* 0x000fe20001800000 */
[----:B------:R-:W-:Y:S01]  /*67a0*/  IMAD.MOV.U32 R75, RZ, RZ, 0x1 ;  /* 0x00000001ff4b7424 */ /* 0x000fe200078e00ff */
[----:B------:R-:W-:Y:S01]  /*67b0*/  P2R R104, PR, RZ, 0x20 ;  /* 0x00000020ff687803 */ /* 0x000fe20000000000 */
[----:B------:R-:W-:Y:S01]  /*67c0*/  IMAD R48, R45, 0x40, R46 ;  /* 0x000000402d307824 */ /* 0x000fe200078e022e */
[----:B------:R-:W-:Y:S01]  /*67d0*/  LEA R0, R0, UR48, 0x3 ;  /* 0x0000003000007c11 */ /* 0x000fe2000f8e18ff */
[----:B------:R-:W-:Y:S01]  /*67e0*/  IMAD.U32 R74, RZ, RZ, UR56 ;  /* 0x00000038ff4a7e24 */ /* 0x000fe2000f8e00ff */
[----:B------:R-:W-:Y:S02]  /*67f0*/  @P2 SEL R3, R4, R3, !P4 ;  /* 0x0000000304032207 */ /* 0x000fe40006000000 */
[----:B------:R-:W-:Y:S02]  /*6800*/  CS2R R78, SRZ ;  /* 0x00000000004e7805 */ /* 0x000fe4000001ff00 */
[----:B------:R-:W-:Y:S02]  /*6810*/  CS2R R76, SRZ ;  /* 0x00000000004c7805 */ /* 0x000fe4000001ff00 */
[----:B------:R-:W-:Y:S02]  /*6820*/  CS2R R70, SRZ ;  /* 0x0000000000467805 */ /* 0x000fe4000001ff00 */
[----:B------:R-:W-:Y:S02]  /*6830*/  LOP3.LUT R3, R3, 0x1, RZ, 0xc0, !PT ;  /* 0x0000000103037812 */ /* 0x000fe400078ec0ff */
[----:B------:R-:W-:Y:S02]  /*6840*/  CS2R R68, SRZ ;  /* 0x0000000000447805 */ /* 0x000fe4000001ff00 */
[----:B------:R-:W-:Y:S02]  /*6850*/  @P5 SHF.L.U32 R2, R107, 0x1f, RZ ;  /* 0x0000001f6b025819 */ /* 0x000fe400000006ff */
[----:B------:R-:W-:Y:S02]  /*6860*/  CS2R R62, SRZ ;  /* 0x00000000003e7805 */ /* 0x000fe4000001ff00 */
[----:B------:R-:W-:Y:S02]  /*6870*/  ISETP.NE.U32.AND P2, PT, R3, 0x1, PT ;  /* 0x000000010300780c */ /* 0x000fe40003f45070 */
[----:B------:R-:W-:Y:S01]  /*6880*/  CS2R R60, SRZ ;  /* 0x00000000003c7805 */ /* 0x000fe2000001ff00 */
[----:B------:R1:W3:Y:S01]  /*6890*/  @P5 SYNCS.PHASECHK.TRANS64.TRYWAIT P1, [R0+URZ+0xe0], R2 ;  /* 0x0000e002000055a7 */ /* 0x0002e200080211ff */
[----:B------:R-:W-:Y:S02]  /*68a0*/  CS2R R58, SRZ ;  /* 0x00000000003a7805 */ /* 0x000fe4000001ff00 */
[----:B------:R-:W-:Y:S02]  /*68b0*/  P2R R108, PR, RZ, 0x4 ;  /* 0x00000004ff6c7803 */ /* 0x000fe40000000000 */
[----:B------:R-:W-:Y:S01]  /*68c0*/  CS2R R56, SRZ ;  /* 0x0000000000387805 */ /* 0x000fe2000001ff00 */
[----:B------:R-:W-:Y:S02]  /*68d0*/  IMAD.IADD R65, R67, 0x1, R105 ;  /* 0x0000000143417824 */ /* 0x000fe400078e0269 */
[----:B------:R-:W-:Y:S01]  /*68e0*/  IMAD.IADD R64, R98, 0x1, R66 ;  /* 0x0000000162407824 */ /* 0x000fe200078e0242 */
[----:B-1----:R-:W-:Y:S04]  /*68f0*/  SHF.L.U32 R2, R97, 0x1f, RZ ;  /* 0x0000001f61027819 */ /* 0x002fe800000006ff */
[----:B------:R1:W4:Y:S01]  /*6900*/  SYNCS.PHASECHK.TRANS64.TRYWAIT P0, [R73+URZ+0x140], R2 ;  /* 0x00014002490075a7 */ /* 0x00032200080011ff */
[----:B---3--:R-:W-:Y:S01]  /*6910*/  @P5 SEL R75, RZ, 0x1, !P1 ;  /* 0x00000001ff4b5807 */ /* 0x008fe20004800000 */
[----:B-1----:R-:W-:Y:S06]  /*6920*/  @!P5 BRA `(.L_x_109) ;  /* 0x000000000068d947 */ /* 0x002fec0003800000 */
[----:B------:R-:W-:Y:S01]  /*6930*/  ISETP.NE.AND P1, PT, R75, RZ, PT ;  /* 0x000000ff4b00720c */ /* 0x000fe20003f25270 */
[----:B------:R-:W-:Y:S01]  /*6940*/  BSSY B0, `(.L_x_110) ;  /* 0x000000d000007945 */ /* 0x000fe20003800000 */
[----:B------:R-:W-:Y:S02]  /*6950*/  CS2R R58, SRZ ;  /* 0x00000000003a7805 */ /* 0x000fe4000001ff00 */
[----:B------:R-:W-:Y:S02]  /*6960*/  CS2R R56, SRZ ;  /* 0x0000000000387805 */ /* 0x000fe4000001ff00 */
[----:B------:R-:W-:Y:S02]  /*6970*/  CS2R R62, SRZ ;  /* 0x00000000003e7805 */ /* 0x000fe4000001ff00 */
[----:B------:R-:W-:Y:S02]  /*6980*/  CS2R R60, SRZ ;  /* 0x00000000003c7805 */ /* 0x000fe4000001ff00 */
[----:B------:R-:W-:Y:S02]  /*6990*/  CS2R R70, SRZ ;  /* 0x0000000000467805 */ /* 0x000fe4000001ff00 */
[----:B------:R-:W-:Y:S02]  /*69a0*/  CS2R R68, SRZ ;  /* 0x0000000000447805 */ /* 0x000fe4000001ff00 */
[----:B------:R-:W-:Y:S02]  /*69b0*/  CS2R R78, SRZ ;  /* 0x00000000004e7805 */ /* 0x000fe4000001ff00 */
[----:B------:R-:W-:Y:S01]  /*69c0*/  CS2R R76, SRZ ;  /* 0x00000000004c7805 */ /* 0x000fe2000001ff00 */
[----:B------:R-:W-:Y:S06]  /*69d0*/  @P1 BRA `(.L_x_111) ;  /* 0x00000000000c1947 */ /* 0x000fec0003800000 */
[----:B------:R-:W-:Y:S04]  /*69e0*/  SHF.L.U32 R3, R107, 0x1f, RZ ;  /* 0x0000001f6b037819 */ /* 0x000fe800000006ff */
[----:B------:R-:W1:Y:S02]  /*69f0*/  SYNCS.PHASECHK.TRANS64.TRYWAIT P1, [R0+URZ+0xe0], R3 ;  /* 0x0000e003000075a7 */ /* 0x000e6400080211ff */
[----:B-1----:R-:W-:Y:S05]  /*6a00*/  @!P1 BRA `(.L_x_112) ;  /* 0x00000028000c9947 */ /* 0x002fea0003800000 */
.L_x_111:
[----:B------:R-:W-:Y:S05]  /*6a10*/  BSYNC B0 ;  /* 0x0000000000007941 */ /* 0x000fea0003800000 */
.L_x_110:
[----:B------:R-:W-:Y:S01]  /*6a20*/  ISETP.NE.AND P1, PT, R108, RZ, PT ;  /* 0x000000ff6c00720c */ /* 0x000fe20003f25270 */
[----:B------:R-:W-:Y:S04]  /*6a30*/  UIADD3 UR5, UPT, UPT, UR56, 0x1, URZ ;  /* 0x0000000138057890 */ /* 0x000fe8000fffe0ff */
[----:B------:R-:W-:Y:S04]  /*6a40*/  UISETP.NE.AND UP0, UPT, UR5, 0x3, UPT ;  /* 0x000000030500788c */ /* 0x000fe8000bf05270 */
[----:B------:R-:W-:Y:S02]  /*6a50*/  USEL UR4, URZ, 0x1, UP0 ;  /* 0x00000001ff047887 */ /* 0x000fe40008000000 */
[----:B------:R-:W-:Y:S02]  /*6a60*/  USEL UR5, UR5, URZ, UP0 ;  /* 0x000000ff05057287 */ /* 0x000fe40008000000 */
[----:B------:R3:W1:Y:S02]  /*6a70*/  @P1 LDS.128 R56, [R67] ;  /* 0x0000000043381984 */ /* 0x0006640000000c00 */
[----:B------:R-:W-:Y:S02]  /*6a80*/  LOP3.LUT R107, R107, UR4, RZ, 0x3c, !PT ;  /* 0x000000046b6b7c12 */ /* 0x000fe4000f8e3cff */
[----:B------:R3:W1:Y:S01]  /*6a90*/  @P1 LDS.128 R60, [R66+0x10] ;  /* 0x00001000423c1984 */ /* 0x0006620000000c00 */
[----:B------:R-:W-:Y:S03]  /*6aa0*/  IMAD.U32 R74, RZ, RZ, UR5 ;  /* 0x00000005ff4a7e24 */ /* 0x000fe6000f8e00ff */
[----:B------:R3:W1:Y:S04]  /*6ab0*/  @P1 LDS.128 R68, [R65+0x20] ;  /* 0x0000200041441984 */ /* 0x0006680000000c00 */
[----:B------:R3:W1:Y:S02]  /*6ac0*/  @P1 LDS.128 R76, [R64+0x10] ;  /* 0x00001000404c1984 */ /* 0x0006640000000c00 */
.L_x_109:
[----:B------:R-:W-:Y:S05]  /*6ad0*/  BSYNC B1 ;  /* 0x0000000000017941 */ /* 0x000fea0003800000 */
.L_x_108:
[----:B-1----:R-:W-:Y:S04]  /*6ae0*/  SHF.R.U32.HI R0, RZ, 0x15, R48 ;  /* 0x00000015ff007819 */ /* 0x002fe80000011630 */
[----:B------:R-:W-:Y:S01]  /*6af0*/  LOP3.LUT P1, RZ, R0, 0x3, R92, 0x48, !PT ;  /* 0x0000000300ff7812 */ /* 0x000fe2000782485c */
[----:B------:R-:W-:Y:S01]  /*6b00*/  @!UPT UIADD3 URZ, UPT, UPT, URZ, URZ, URZ ;  /* 0x000000fffffff290 */ /* 0x000fe2000fffe0ff */
[----:B----4-:R-:W-:Y:S11]  /*6b10*/  @P0 BRA `(.L_x_113) ;  /* 0x0000000000080947 */ /* 0x010ff60003800000 */
[----:B------:R-:W1:Y:S02]  /*6b20*/  SYNCS.PHASECHK.TRANS64.TRYWAIT P0, [R73+URZ+0x140], R2 ;  /* 0x00014002490075a7 */ /* 0x000e6400080011ff */
[----:B-1----:R-:W-:Y:S05]  /*6b30*/  @!P0 BRA `(.L_x_114) ;  /* 0x0000002400d48947 */ /* 0x002fea0003800000 */
.L_x_113:
[----:B------:R-:W-:Y:S05]  /*6b40*/  @!P1 BRA `(.L_x_115) ;  /* 0x0000000000409947 */ /* 0x000fea0003800000 */
[----:B------:R-:W4:Y:S01]  /*6b50*/  LDCU.64 UR8, c[0x4][0x70] ;  /* 0x01000e00ff0877ac */ /* 0x000f220008000a00 */
[----:B------:R-:W-:Y:S01]  /*6b60*/  MOV R3, 0x0 ;  /* 0x0000000000037802 */ /* 0x000fe20000000f00 */
[----:B------:R-:W-:Y:S02]  /*6b70*/  HFMA2 R12, -RZ, RZ, 0, 5.9604644775390625e-08 ;  /* 0x00000001ff0c7431 */ /* 0x000fe400000001ff */
[----:B------:R-:W-:Y:S02]  /*6b80*/  IMAD.MOV.U32 R8, RZ, RZ, 0x192 ;  /* 0x00000192ff087424 */ /* 0x000fe400078e00ff */
[----:B------:R-:W-:Y:S01]  /*6b90*/  IMAD.MOV.U32 R13, RZ, RZ, RZ ;  /* 0x000000ffff0d7224 */ /* 0x000fe200078e00ff */
[----:B------:R-:W5:Y:S01]  /*6ba0*/  LDCU.64 UR6, c[0x4][0x78] ;  /* 0x01000f00ff0677ac */ /* 0x000f620008000a00 */
[----:B-1----:R-:W1:Y:S01]  /*6bb0*/  LDC.64 R2, c[0x4][R3] ;  /* 0x0100000003027b82 */ /* 0x002e620000000a00 */
[----:B------:R-:W2:Y:S01]  /*6bc0*/  LDCU.64 UR4, c[0x4][0x10] ;  /* 0x01000200ff0477ac */ /* 0x000ea20008000a00 */
[----:B----4-:R-:W-:Y:S01]  /*6bd0*/  MOV R5, UR9 ;  /* 0x0000000900057c02 */ /* 0x010fe20008000f00 */
[----:B------:R-:W-:Y:S01]  /*6be0*/  IMAD.U32 R4, RZ, RZ, UR8 ;  /* 0x00000008ff047e24 */ /* 0x000fe2000f8e00ff */
[----:B-----5:R-:W-:Y:S01]  /*6bf0*/  MOV R7, UR7 ;  /* 0x0000000700077c02 */ /* 0x020fe20008000f00 */
[----:B------:R-:W-:Y:S01]  /*6c00*/  IMAD.U32 R6, RZ, RZ, UR6 ;  /* 0x00000006ff067e24 */ /* 0x000fe2000f8e00ff */
[----:B--2---:R-:W-:Y:S01]  /*6c10*/  MOV R11, UR5 ;  /* 0x00000005000b7c02 */ /* 0x004fe20008000f00 */
[----:B------:R-:W-:Y:S02]  /*6c20*/  IMAD.U32 R10, RZ, RZ, UR4 ;  /* 0x00000004ff0a7e24 */ /* 0x000fe4000f8e00ff */
[----:B------:R-:W-:Y:S07]  /*6c30*/  LEPC R20, `(.L_x_115) ;  /* 0x000000001014794e */ /* 0x000fee0000000000 */
[----:B-1-3--:R-:W-:Y:S05]  /*6c40*/  CALL.ABS.NOINC R2 ;  /* 0x0000000002007343 */ /* 0x00afea0003c00000 */
.L_x_115:
[----:B------:R-:W-:Y:S01]  /*6c50*/  SHF.L.U32 R50, R56, 0x10, RZ ;  /* 0x0000001038327819 */ /* 0x000fe200000006ff */
[----:B------:R-:W-:Y:S05]  /*6c60*/  WARPSYNC.ALL ;  /* 0x0000000000007948 */ /* 0x000fea0003800000 */
[----:B------:R-:W-:Y:S01]  /*6c70*/  R2UR UR4, R48 ;  /* 0x00000000300472ca */ /* 0x000fe200000e0000 */
[----:B------:R-:W-:Y:S01]  /*6c80*/  BSSY.RECONVERGENT B0, `(.L_x_116) ;  /* 0x0000085000007945 */ /* 0x000fe20003800200 */
[----:B------:R-:W-:Y:S02]  /*6c90*/  LOP3.LUT R51, R56, 0xffff0000, RZ, 0xc0, !PT ;  /* 0xffff000038337812 */ /* 0x000fe400078ec0ff */
[----:B------:R-:W-:Y:S02]  /*6ca0*/  SHF.L.U32 R52, R57, 0x10, RZ ;  /* 0x0000001039347819 */ /* 0x000fe400000006ff */
[----:B------:R-:W-:Y:S07]  /*6cb0*/  ISETP.NE.AND P0, PT, R100, RZ, PT ;  /* 0x000000ff6400720c */ /* 0x000fee0003f05270 */
[----:B------:R-:W2:Y:S02]  /*6cc0*/  LDTM.x32 R4, tmem[UR4] ;  /* 0x00000004000479ee */ /* 0x000ea400082c0000 */
[C---:B--2---:R-:W-:Y:S01]  /*6cd0*/  FMUL R0, R47.reuse, R4 ;  /* 0x000000042f007220 */ /* 0x044fe20000400000 */
[C---:B-1----:R-:W-:Y:S01]  /*6ce0*/  FMUL R2, R47.reuse, R5 ;  /* 0x000000052f027220 */ /* 0x042fe20000400000 */
[C---:B------:R-:W-:Y:S01]  /*6cf0*/  FMUL R4, R47.reuse, R8 ;  /* 0x000000082f047220 */ /* 0x040fe20000400000 */
[C---:B------:R-:W-:Y:S01]  /*6d00*/  FMUL R3, R47.reuse, R6 ;  /* 0x000000062f037220 */ /* 0x040fe20000400000 */
[C---:B------:R-:W-:Y:S01]  /*6d10*/  FMUL R5, R47.reuse, R9 ;  /* 0x000000092f057220 */ /* 0x040fe20000400000 */
[C---:B------:R-:W-:Y:S01]  /*6d20*/  FMUL R8, R47.reuse, R12 ;  /* 0x0000000c2f087220 */ /* 0x040fe20000400000 */
[C---:B------:R-:W-:Y:S01]  /*6d30*/  FMUL R6, R47.reuse, R10 ;  /* 0x0000000a2f067220 */ /* 0x040fe20000400000 */
[C---:B------:R-:W-:Y:S01]  /*6d40*/  FMUL R9, R47.reuse, R13 ;  /* 0x0000000d2f097220 */ /* 0x040fe20000400000 */
[----:B------:R-:W-:Y:S01]  /*6d50*/  FMUL R12, R47, R16 ;  /* 0x000000102f0c7220 */ /* 0x000fe20000400000 */
[----:B------:R-:W-:Y:S01]  /*6d60*/  FFMA R0, R49, R50, R0 ;  /* 0x0000003231007223 */ /* 0x000fe20000000000 */
[C---:B------:R-:W-:Y:S01]  /*6d70*/  FMUL R10, R47.reuse, R14 ;  /* 0x0000000e2f0a7220 */ /* 0x040fe20000400000 */
[C---:B------:R-:W-:Y:S01]  /*6d80*/  FMUL R13, R47.reuse, R17 ;  /* 0x000000112f0d7220 */ /* 0x040fe20000400000 */
[----:B------:R-:W-:Y:S01]  /*6d90*/  FMUL R16, R47, R20 ;  /* 0x000000142f107220 */ /* 0x000fe20000400000 */
[----:B------:R-:W-:Y:S01]  /*6da0*/  FFMA R2, R49, R51, R2 ;  /* 0x0000003331027223 */ /* 0x000fe20000000002 */
[C---:B------:R-:W-:Y:S01]  /*6db0*/  FMUL R14, R47.reuse, R18 ;  /* 0x000000122f0e7220 */ /* 0x040fe20000400000 */
[C---:B------:R-:W-:Y:S01]  /*6dc0*/  FMUL R17, R47.reuse, R21 ;  /* 0x000000152f117220 */ /* 0x040fe20000400000 */
[C---:B------:R-:W-:Y:S01]  /*6dd0*/  FMUL R20, R47.reuse, R24 ;  /* 0x000000182f147220 */ /* 0x040fe20000400000 */
[C---:B------:R-:W-:Y:S01]  /*6de0*/  FMUL R18, R47.reuse, R22 ;  /* 0x000000162f127220 */ /* 0x040fe20000400000 */
[C---:B------:R-:W-:Y:S01]  /*6df0*/  FMUL R21, R47.reuse, R25 ;  /* 0x000000192f157220 */ /* 0x040fe20000400000 */
[C---:B------:R-:W-:Y:S01]  /*6e00*/  FMUL R24, R47.reuse, R28 ;  /* 0x0000001c2f187220 */ /* 0x040fe20000400000 */
[C---:B------:R-:W-:Y:S01]  /*6e10*/  FMUL R22, R47.reuse, R26 ;  /* 0x0000001a2f167220 */ /* 0x040fe20000400000 */
[C---:B------:R-:W-:Y:S01]  /*6e20*/  FMUL R25, R47.reuse, R29 ;  /* 0x0000001d2f197220 */ /* 0x040fe20000400000 */
[----:B------:R-:W-:Y:S01]  /*6e30*/  FMUL R28, R47, R32 ;  /* 0x000000202f1c7220 */ /* 0x000fe20000400000 */
[----:B------:R-:W-:Y:S01]  /*6e40*/  LOP3.LUT R32, R57, 0xffff0000, RZ, 0xc0, !PT ;  /* 0xffff000039207812 */ /* 0x000fe200078ec0ff */
[C---:B------:R-:W-:Y:S01]  /*6e50*/  FMUL R26, R47.reuse, R30 ;  /* 0x0000001e2f1a7220 */ /* 0x040fe20000400000 */
[----:B------:R-:W-:Y:S01]  /*6e60*/  FMUL R29, R47, R33 ;  /* 0x000000212f1d7220 */ /* 0x000fe20000400000 */
[----:B------:R-:W-:Y:S01]  /*6e70*/  SHF.L.U32 R33, R58, 0x10, RZ ;  /* 0x000000103a217819 */ /* 0x000fe200000006ff */
[----:B------:R-:W-:Y:S01]  /*6e80*/  FFMA R3, R49, R52, R3 ;  /* 0x0000003431037223 */ /* 0x000fe20000000003 */
[----:B------:R-:W-:Y:S01]  /*6e90*/  F2FP.BF16.F32.PACK_AB R52, R2, R0 ;  /* 0x000000000234723e */ /* 0x000fe200000010ff */
[----:B------:R-:W-:Y:S01]  /*6ea0*/  FMUL R7, R47, R7 ;  /* 0x000000072f077220 */ /* 0x000fe20000400000 */
[----:B------:R-:W-:Y:S01]  /*6eb0*/  SHF.L.U32 R0, R59, 0x10, RZ ;  /* 0x000000103b007819 */ /* 0x000fe200000006ff */
[----:B------:R-:W-:Y:S01]  /*6ec0*/  FMUL R30, R47, R34 ;  /* 0x000000222f1e7220 */ /* 0x000fe20000400000 */
[----:B------:R-:W-:Y:S01]  /*6ed0*/  LOP3.LUT R34, R58, 0xffff0000, RZ, 0xc0, !PT ;  /* 0xffff00003a227812 */ /* 0x000fe200078ec0ff */
[----:B------:R-:W-:Y:S01]  /*6ee0*/  FFMA R7, R49, R32, R7 ;  /* 0x0000002031077223 */ /* 0x000fe20000000007 */
[----:B------:R-:W-:Y:S01]  /*6ef0*/  LOP3.LUT R2, R59, 0xffff0000, RZ, 0xc0, !PT ;  /* 0xffff00003b027812 */ /* 0x000fe200078ec0ff */
[----:B------:R-:W-:Y:S01]  /*6f00*/  FFMA R4, R49, R33, R4 ;  /* 0x0000002131047223 */ /* 0x000fe20000000004 */
[----:B------:R-:W-:Y:S01]  /*6f10*/  FMUL R11, R47, R11 ;  /* 0x0000000b2f0b7220 */ /* 0x000fe20000400000 */
[----:B------:R-:W-:Y:S01]  /*6f20*/  FFMA R5, R49, R34, R5 ;  /* 0x0000002231057223 */ /* 0x000fe20000000005 */
[----:B------:R-:W-:Y:S01]  /*6f30*/  F2FP.BF16.F32.PACK_AB R53, R7, R3 ;  /* 0x000000030735723e */ /* 0x000fe200000010ff */
[C---:B------:R-:W-:Y:S01]  /*6f40*/  FFMA R6, R49.reuse, R0, R6 ;  /* 0x0000000031067223 */ /* 0x040fe20000000006 */
[C---:B------:R-:W-:Y:S01]  /*6f50*/  SHF.L.U32 R0, R60.reuse, 0x10, RZ ;  /* 0x000000103c007819 */ /* 0x040fe200000006ff */
[----:B------:R-:W-:Y:S01]  /*6f60*/  FFMA R11, R49, R2, R11 ;  /* 0x00000002310b7223 */ /* 0x000fe2000000000b */
[----:B------:R-:W-:Y:S01]  /*6f70*/  LOP3.LUT R2, R60, 0xffff0000, RZ, 0xc0, !PT ;  /* 0xffff00003c027812 */ /* 0x000fe200078ec0ff */
[----:B------:R-:W-:Y:S01]  /*6f80*/  FMUL R15, R47, R15 ;  /* 0x0000000f2f0f7220 */ /* 0x000fe20000400000 */
[----:B------:R-:W-:Y:S01]  /*6f90*/  SHF.L.U32 R3, R61, 0x10, RZ ;  /* 0x000000103d037819 */ /* 0x000fe200000006ff */
[----:B------:R-:W-:Y:S01]  /*6fa0*/  FFMA R8, R49, R0, R8 ;  /* 0x0000000031087223 */ /* 0x000fe20000000008 */
[----:B------:R-:W-:Y:S01]  /*6fb0*/  LOP3.LUT R0, R61, 0xffff0000, RZ, 0xc0, !PT ;  /* 0xffff00003d007812 */ /* 0x000fe200078ec0ff */
[C---:B------:R-:W-:Y:S01]  /*6fc0*/  FFMA R9, R49.reuse, R2, R9 ;  /* 0x0000000231097223 */ /* 0x040fe20000000009 */
[C---:B------:R-:W-:Y:S01]  /*6fd0*/  SHF.L.U32 R2, R62.reuse, 0x10, RZ ;  /* 0x000000103e027819 */ /* 0x040fe200000006ff */
[----:B------:R-:W-:Y:S01]  /*6fe0*/  FFMA R10, R49, R3, R10 ;  /* 0x00000003310a7223 */ /* 0x000fe2000000000a */
[----:B------:R-:W-:Y:S01]  /*6ff0*/  SHF.L.U32 R3, R63, 0x10, RZ ;  /* 0x000000103f037819 */ /* 0x000fe200000006ff */
[C---:B------:R-:W-:Y:S01]  /*7000*/  FFMA R15, R49.reuse, R0, R15 ;  /* 0x00000000310f7223 */ /* 0x040fe2000000000f */
[----:B------:R-:W-:Y:S01]  /*7010*/  LOP3.LUT R0, R62, 0xffff0000, RZ, 0xc0, !PT ;  /* 0xffff00003e007812 */ /* 0x000fe200078ec0ff */
[----:B------:R-:W-:Y:S01]  /*7020*/  FFMA R12, R49, R2, R12 ;  /* 0x00000002310c7223 */ /* 0x000fe2000000000c */
[C---:B------:R-:W-:Y:S01]  /*7030*/  SHF.L.U32 R2, R68.reuse, 0x10, RZ ;  /* 0x0000001044027819 */ /* 0x040fe200000006ff */
[----:B------:R-:W-:Y:S01]  /*7040*/  FMUL R19, R47, R19 ;  /* 0x000000132f137220 */ /* 0x000fe20000400000 */
[----:B------:R-:W-:Y:S01]  /*7050*/  F2FP.BF16.F32.PACK_AB R54, R5, R4 ;  /* 0x000000040536723e */ /* 0x000fe200000010ff */
[----:B------:R-:W-:Y:S01]  /*7060*/  FFMA R13, R49, R0, R13 ;  /* 0x00000000310d7223 */ /* 0x000fe2000000000d */
[----:B------:R-:W-:Y:S01]  /*7070*/  LOP3.LUT R0, R63, 0xffff0000, RZ, 0xc0, !PT ;  /* 0xffff00003f007812 */ /* 0x000fe200078ec0ff */
[----:B------:R-:W-:Y:S01]  /*7080*/  FFMA R14, R49, R3, R14 ;  /* 0x00000003310e7223 */ /* 0x000fe2000000000e */
[----:B------:R-:W-:Y:S01]  /*7090*/  LOP3.LUT R3, R68, 0xffff0000, RZ, 0xc0, !PT ;  /* 0xffff000044037812 */ /* 0x000fe200078ec0ff */
[----:B------:R-:W-:Y:S01]  /*70a0*/  FMUL R23, R47, R23 ;  /* 0x000000172f177220 */ /* 0x000fe20000400000 */
[----:B------:R-:W-:Y:S01]  /*70b0*/  F2FP.BF16.F32.PACK_AB R55, R11, R6 ;  /* 0x000000060b37723e */ /* 0x000fe200000010ff */
[----:B------:R-:W-:Y:S01]  /*70c0*/  FFMA R19, R49, R0, R19 ;  /* 0x0000000031137223 */ /* 0x000fe20000000013 */
[----:B------:R-:W-:Y:S01]  /*70d0*/  SHF.L.U32 R0, R69, 0x10, RZ ;  /* 0x0000001045007819 */ /* 0x000fe200000006ff */
[----:B------:R-:W-:Y:S01]  /*70e0*/  FFMA R16, R49, R2, R16 ;  /* 0x0000000231107223 */ /* 0x000fe20000000010 */
[----:B------:R-:W-:Y:S01]  /*70f0*/  LOP3.LUT R2, R69, 0xffff0000, RZ, 0xc0, !PT ;  /* 0xffff000045027812 */ /* 0x000fe200078ec0ff */
[----:B------:R-:W-:Y:S01]  /*7100*/  FFMA R17, R49, R3, R17 ;  /* 0x0000000331117223 */ /* 0x000fe20000000011 */
[----:B------:R-:W-:Y:S01]  /*7110*/  SHF.L.U32 R3, R71, 0x10, RZ ;  /* 0x0000001047037819 */ /* 0x000fe200000006ff */
[----:B------:R-:W-:Y:S01]  /*7120*/  FFMA R18, R49, R0, R18 ;  /* 0x0000000031127223 */ /* 0x000fe20000000012 */
[C---:B------:R-:W-:Y:S01]  /*7130*/  SHF.L.U32 R0, R70.reuse, 0x10, RZ ;  /* 0x0000001046007819 */ /* 0x040fe200000006ff */
[----:B------:R1:W-:Y:S01]  /*7140*/  STS.128 [R67], R52 ;  /* 0x0000003443007388 */ /* 0x0003e20000000c00 */
[----:B------:R-:W-:Y:S01]  /*7150*/  F2FP.BF16.F32.PACK_AB R8, R9, R8 ;  /* 0x000000080908723e */ /* 0x000fe200000010ff */
[C---:B------:R-:W-:Y:S01]  /*7160*/  FFMA R23, R49.reuse, R2, R23 ;  /* 0x0000000231177223 */ /* 0x040fe20000000017 */
[----:B------:R-:W-:Y:S01]  /*7170*/  LOP3.LUT R2, R70, 0xffff0000, RZ, 0xc0, !PT ;  /* 0xffff000046027812 */ /* 0x000fe200078ec0ff */
[----:B------:R-:W-:Y:S01]  /*7180*/  FFMA R20, R49, R0, R20 ;  /* 0x0000000031147223 */ /* 0x000fe20000000014 */
[----:B------:R-:W-:Y:S01]  /*7190*/  LOP3.LUT R0, R71, 0xffff0000, RZ, 0xc0, !PT ;  /* 0xffff000047007812 */ /* 0x000fe200078ec0ff */
[----:B------:R-:W-:Y:S01]  /*71a0*/  FMUL R27, R47, R27 ;  /* 0x0000001b2f1b7220 */ /* 0x000fe20000400000 */
[----:B------:R-:W-:Y:S01]  /*71b0*/  F2FP.BF16.F32.PACK_AB R9, R15, R10 ;  /* 0x0000000a0f09723e */ /* 0x000fe200000010ff */
[C---:B------:R-:W-:Y:S01]  /*71c0*/  FFMA R21, R49.reuse, R2, R21 ;  /* 0x0000000231157223 */ /* 0x040fe20000000015 */
[C---:B------:R-:W-:Y:S01]  /*71d0*/  FFMA R22, R49.reuse, R3, R22 ;  /* 0x0000000331167223 */ /* 0x040fe20000000016 */
[----:B------:R-:W-:Y:S01]  /*71e0*/  FFMA R27, R49, R0, R27 ;  /* 0x00000000311b7223 */ /* 0x000fe2000000001b */
[C---:B------:R-:W-:Y:S01]  /*71f0*/  SHF.L.U32 R2, R76.reuse, 0x10, RZ ;  /* 0x000000104c027819 */ /* 0x040fe200000006ff */
[C---:B------:R-:W-:Y:S01]  /*7200*/  FMUL R31, R47.reuse, R31 ;  /* 0x0000001f2f1f7220 */ /* 0x040fe20000400000 */
[----:B------:R-:W-:Y:S01]  /*7210*/  LOP3.LUT R0, R76, 0xffff0000, RZ, 0xc0, !PT ;  /* 0xffff00004c007812 */ /* 0x000fe200078ec0ff */
[----:B------:R-:W-:Y:S01]  /*7220*/  FMUL R35, R47, R35 ;  /* 0x000000232f237220 */ /* 0x000fe20000400000 */
[----:B------:R-:W-:Y:S01]  /*7230*/  SHF.L.U32 R3, R77, 0x10, RZ ;  /* 0x000000104d037819 */ /* 0x000fe200000006ff */
[----:B------:R-:W-:Y:S01]  /*7240*/  FFMA R24, R49, R2, R24 ;  /* 0x0000000231187223 */ /* 0x000fe20000000018 */
[----:B------:R-:W-:Y:S01]  /*7250*/  F2FP.BF16.F32.PACK_AB R10, R13, R12 ;  /* 0x0000000c0d0a723e */ /* 0x000fe200000010ff */
[----:B------:R-:W-:Y:S01]  /*7260*/  FFMA R25, R49, R0, R25 ;  /* 0x0000000031197223 */ /* 0x000fe20000000019 */
[----:B------:R-:W-:Y:S01]  /*7270*/  F2FP.BF16.F32.PACK_AB R11, R19, R14 ;  /* 0x0000000e130b723e */ /* 0x000fe200000010ff */
[----:B------:R-:W-:Y:S01]  /*7280*/  FFMA R26, R49, R3, R26 ;  /* 0x00000003311a7223 */ /* 0x000fe2000000001a */
[----:B------:R-:W-:Y:S02]  /*7290*/  LOP3.LUT R0, R77, 0xffff0000, RZ, 0xc0, !PT ;  /* 0xffff00004d007812 */ /* 0x000fe400078ec0ff */
[C---:B------:R-:W-:Y:S01]  /*72a0*/  SHF.L.U32 R2, R78.reuse, 0x10, RZ ;  /* 0x000000104e027819 */ /* 0x040fe200000006ff */
[----:B------:R1:W-:Y:S01]  /*72b0*/  STS.128 [R66+0x10], R8 ;  /* 0x0000100842007388 */ /* 0x0003e20000000c00 */
[----:B------:R-:W-:Y:S01]  /*72c0*/  LOP3.LUT R3, R78, 0xffff0000, RZ, 0xc0, !PT ;  /* 0xffff00004e037812 */ /* 0x000fe200078ec0ff */
[----:B------:R-:W-:Y:S01]  /*72d0*/  FFMA R31, R49, R0, R31 ;  /* 0x00000000311f7223 */ /* 0x000fe2000000001f */
[----:B------:R-:W-:Y:S01]  /*72e0*/  SHF.L.U32 R4, R79, 0x10, RZ ;  /* 0x000000104f047819 */ /* 0x000fe200000006ff */
[----:B------:R-:W-:Y:S01]  /*72f0*/  FFMA R28, R49, R2, R28 ;  /* 0x00000002311c7223 */ /* 0x000fe2000000001c */
[----:B------:R-:W-:Y:S01]  /*7300*/  F2FP.BF16.F32.PACK_AB R16, R17, R16 ;  /* 0x000000101110723e */ /* 0x000fe200000010ff */
[----:B------:R-:W-:Y:S01]  /*7310*/  FFMA R29, R49, R3, R29 ;  /* 0x00000003311d7223 */ /* 0x000fe2000000001d */
[----:B------:R-:W-:Y:S01]  /*7320*/  LOP3.LUT R5, R79, 0xffff0000, RZ, 0xc0, !PT ;  /* 0xffff00004f057812 */ /* 0x000fe200078ec0ff */
[----:B------:R-:W-:Y:S01]  /*7330*/  FFMA R30, R49, R4, R30 ;  /* 0x00000004311e7223 */ /* 0x000fe2000000001e */
[----:B------:R-:W-:Y:S02]  /*7340*/  F2FP.BF16.F32.PACK_AB R17, R23, R18 ;  /* 0x000000121711723e */ /* 0x000fe400000010ff */
[----:B------:R-:W-:Y:S01]  /*7350*/  F2FP.BF16.F32.PACK_AB R18, R21, R20 ;  /* 0x000000141512723e */ /* 0x000fe200000010ff */
[----:B------:R-:W-:Y:S01]  /*7360*/  FFMA R35, R49, R5, R35 ;  /* 0x0000000531237223 */ /* 0x000fe20000000023 */
[----:B------:R-:W-:Y:S02]  /*7370*/  F2FP.BF16.F32.PACK_AB R19, R27, R22 ;  /* 0x000000161b13723e */ /* 0x000fe400000010ff */
[----:B------:R-:W-:Y:S02]  /*7380*/  F2FP.BF16.F32.PACK_AB R24, R25, R24 ;  /* 0x000000181918723e */ /* 0x000fe400000010ff */
[----:B------:R-:W-:Y:S01]  /*7390*/  F2FP.BF16.F32.PACK_AB R25, R31, R26 ;  /* 0x0000001a1f19723e */ /* 0x000fe200000010ff */
[----:B------:R1:W-:Y:S01]  /*73a0*/  STS.128 [R65+0x20], R16 ;  /* 0x0000201041007388 */ /* 0x0003e20000000c00 */
[----:B------:R-:W-:Y:S02]  /*73b0*/  F2FP.BF16.F32.PACK_AB R26, R29, R28 ;  /* 0x0000001c1d1a723e */ /* 0x000fe400000010ff */
[----:B------:R-:W-:Y:S05]  /*73c0*/  F2FP.BF16.F32.PACK_AB R27, R35, R30 ;  /* 0x0000001e231b723e */ /* 0x000fea00000010ff */
[----:B------:R1:W-:Y:S01]  /*73d0*/  STS.128 [R64+0x10], R24 ;  /* 0x0000101840007388 */ /* 0x0003e20000000c00 */
[----:B------:R-:W-:Y:S01]  /*73e0*/  @!PT LDS RZ, [RZ] ;  /* 0x00000000fffff984 */ /* 0x000fe20000000800 */
[----:B------:R-:W-:Y:S01]  /*73f0*/  @!PT LDS RZ, [RZ] ;  /* 0x00000000fffff984 */ /* 0x000fe20000000800 */
[----:B------:R-:W-:Y:S01]  /*7400*/  @!PT LDS RZ, [RZ] ;  /* 0x00000000fffff984 */ /* 0x000fe20000000800 */
[----:B------:R-:W-:Y:S01]  /*7410*/  @!PT LDS RZ, [RZ] ;  /* 0x00000000fffff984 */ /* 0x000fe20000000800 */
[----:B------:R2:W-:Y:S07]  /*7420*/  MEMBAR.ALL.CTA ;  /* 0x0000000000007992 */ /* 0x0005ee0000008000 */
[----:B--2---:R-:W2:Y:S02]  /*7430*/  FENCE.VIEW.ASYNC.S ;  /* 0x00000000000073c6 */ /* 0x004ea40000000000 */
[----:B--2---:R-:W-:Y:S06]  /*7440*/  BAR.SYNC.DEFER_BLOCKING 0x1, 0x80 ;  /* 0x0042000000007b1d */ /* 0x004fec0000010000 */
[----:B------:R-:W-:Y:S05]  /*7450*/  @P0 BRA `(.L_x_117) ;  /* 0x00000000001c0947 */ /* 0x000fea0003800000 */
[----:B------:R-:W-:Y:S01]  /*7460*/  R2UR UR4, R72 ;  /* 0x00000000480472ca */ /* 0x000fe200000e0000 */
[----:B------:R-:W-:Y:S01]  /*7470*/  UIADD3 UR6, UP0, UPT, UR54, 0xa80, URZ ;  /* 0x00000a8036067890 */ /* 0x000fe2000ff1e0ff */
[----:B------:R-:W-:Y:S03]  /*7480*/  UMOV UR43, UR36 ;  /* 0x00000024002b7c82 */ /* 0x000fe60008000000 */
[----:B------:R-:W-:Y:S08]  /*7490*/  UIADD3.X UR7, UPT, UPT, URZ, UR55, URZ, UP0, !UPT ;  /* 0x00000037ff077290 */ /* 0x000ff000087fe4ff */
[----:B------:R-:W-:Y:S09]  /*74a0*/  UIADD3 UR40, UPT, UPT, UR48, 0x200, UR4 ;  /* 0x0000020030287890 */ /* 0x000ff2000fffe004 */
[----:B------:R2:W-:Y:S02]  /*74b0*/  UTMASTG.3D [UR40], [UR6] ;  /* 0x00000028060073b5 */ /* 0x0005e40008010000 */
[----:B--2---:R0:W-:Y:S02]  /*74c0*/  UTMACMDFLUSH ;  /* 0x00000000000079b7 */ /* 0x0041e40000000000 */
.L_x_117:
[----:B------:R-:W-:Y:S05]  /*74d0*/  BSYNC.RECONVERGENT B0 ;  /* 0x0000000000007941 */ /* 0x000fea0003800200 */
.L_x_116:
[----:B------:R-:W-:Y:S01]  /*74e0*/  UIADD3 UR40, UPT, UPT, UR56, 0x1, URZ ;  /* 0x0000000138287890 */ /* 0x000fe2000fffe0ff */
[----:B------:R-:W-:Y:S03]  /*74f0*/  BSSY.RECONVERGENT B0, `(.L_x_118) ;  /* 0x0000005000007945 */ /* 0x000fe60003800200 */
[----:B------:R-:W-:Y:S04]  /*7500*/  UISETP.NE.AND UP0, UPT, UR40, 0x3, UPT ;  /* 0x000000032800788c */ /* 0x000fe8000bf05270 */
[----:B------:R-:W-:Y:S01]  /*7510*/  USEL UR43, UR40, URZ, UP0 ;  /* 0x000000ff282b7287 */ /* 0x000fe20008000000 */
[----:B------:R-:W-:Y:S11]  /*7520*/  @P0 BRA `(.L_x_119) ;  /* 0x0000000000040947 */ /* 0x000ff60003800000 */
[----:B------:R-:W-:Y:S04]  /*7530*/  DEPBAR.LE SB0, 0x1 ;  /* 0x000080400000791a */ /* 0x000fe80000000000 */
.L_x_119:
[----:B------:R-:W-:Y:S05]  /*7540*/  BSYNC.RECONVERGENT B0 ;  /* 0x0000000000007941 */ /* 0x000fea0003800200 */
.L_x_118:
[----:B------:R-:W-:Y:S01]  /*7550*/  BAR.SYNC.DEFER_BLOCKING 0x1, 0x80 ;  /* 0x0042000000007b1d */ /* 0x000fe20000010000 */
[----:B------:R-:W-:Y:S01]  /*7560*/  ISETP.NE.AND P1, PT, R104, RZ, PT ;  /* 0x000000ff6800720c */ /* 0x000fe20003f25270 */
[----:B------:R-:W-:Y:S01]  /*7570*/  UISETP.NE.AND UP0, UPT, UR50, URZ, UPT ;  /* 0x000000ff3200728c */ /* 0x000fe2000bf05270 */
[----:B------:R-:W-:Y:S11]  /*7580*/  LEA R2, R74, UR48, 0x3 ;  /* 0x000000304a027c11 */ /* 0x000ff6000f8e18ff */
[----:B------:R-:W-:Y:S01]  /*7590*/  @P1 SHF.L.U32 R3, R107, 0x1f, RZ ;  /* 0x0000001f6b031819 */ /* 0x000fe200000006ff */
[----:B------:R-:W-:Y:S06]  /*75a0*/  BRA.U !UP0, `(.L_x_120) ;  /* 0x0000000108247547 */ /* 0x000fec000b800000 */
[----:B------:R-:W-:Y:S01]  /*75b0*/  IMAD.U32 R4, RZ, RZ, UR49 ;  /* 0x00000031ff047e24 */ /* 0x000fe2000f8e00ff */
[----:B------:R-:W-:Y:S01]  /*75c0*/  MOV R0, UR37 ;  /* 0x0000002500007c02 */ /* 0x000fe20008000f00 */
[----:B------:R-:W-:Y:S03]  /*75d0*/  UIADD3 UR49, UPT, UPT, UR49, 0x1, URZ ;  /* 0x0000000131317890 */ /* 0x000fe6000fffe0ff */
[----:B------:R-:W-:Y:S01]  /*75e0*/  @P1 LEA R4, R4, UR48, 0x3 ;  /* 0x0000003004041c11 */ /* 0x000fe2000f8e18ff */
[----:B------:R-:W-:Y:S04]  /*75f0*/  UISETP.NE.AND UP0, UPT, UR49, 0x3, UPT ;  /* 0x000000033100788c */ /* 0x000fe8000bf05270 */
[----:B------:R-:W-:Y:S01]  /*7600*/  @P1 VIADD R4, R4, 0xf8 ;  /* 0x000000f804041836 */ /* 0x000fe20000000000 */
[----:B------:R-:W-:Y:S04]  /*7610*/  USEL UR49, UR49, URZ, UP0 ;  /* 0x000000ff31317287 */ /* 0x000fe80008000000 */
[----:B------:R-:W-:Y:S04]  /*7620*/  @P1 PRMT R0, R0, 0x654, R4 ;  /* 0x0000065400001816 */ /* 0x000fe80000000004 */
[----:B------:R2:W-:Y:S04]  /*7630*/  @P1 SYNCS.ARRIVE.TRANS64.RED.A1T0 RZ, [R0+URZ], RZ ;  /* 0x000000ff00ff19a7 */ /* 0x0005e800081004ff */
.L_x_120:
[----:B------:R-:W4:Y:S01]  /*7640*/  @P1 SYNCS.PHASECHK.TRANS64.TRYWAIT P0, [R2+URZ+0xe0], R3 ;  /* 0x0000e003020015a7 */ /* 0x000f2200080011ff */
[----:B------:R-:W-:Y:S01]  /*7650*/  BSSY B1, `(.L_x_121) ;  /* 0x0000015000017945 */ /* 0x000fe20003800000 */
[----:B----4-:R-:W-:Y:S03]  /*7660*/  @P1 SEL R75, RZ, 0x1, !P0 ;  /* 0x00000001ff4b1807 */ /* 0x010fe60004000000 */
[----:B------:R-:W-:Y:S05]  /*7670*/  @!P1 BRA `(.L_x_122) ;  /* 0x0000000000489947 */ /* 0x000fea0003800000 */
[----:B------:R-:W-:Y:S01]  /*7680*/  ISETP.NE.AND P1, PT, R108, RZ, PT ;  /* 0x000000ff6c00720c */ /* 0x000fe20003f25270 */
[----:B------:R-:W-:Y:S01]  /*7690*/  BSSY B0, `(.L_x_123) ;  /* 0x000000a000007945 */ /* 0x000fe20003800000 */
[----:B------:R-:W-:Y:S11]  /*76a0*/  ISETP.NE.AND P0, PT, R75, RZ, PT ;  /* 0x000000ff4b00720c */ /* 0x000ff60003f05270 */
[----:B------:R-:W-:Y:S04]  /*76b0*/  @P1 IMAD R74, R74, 0x2000, R99 ;  /* 0x000020004a4a1824 */ /* 0x000fe800078e0263 */
[----:B------:R-:W-:Y:S01]  /*76c0*/  @P1 IMAD.IADD R4, R106, 0x1, R74 ;  /* 0x000000016a041824 */ /* 0x000fe200078e024a */
[----:B------:R-:W-:Y:S03]  /*76d0*/  @P1 IADD3 R3, PT, PT, R105, R74, RZ ;  /* 0x0000004a69031210 */ /* 0x000fe60007ffe0ff */
[----:B--2---:R-:W-:Y:S01]  /*76e0*/  @P1 IMAD.IADD R0, R98, 0x1, R4 ;  /* 0x0000000162001824 */ /* 0x004fe200078e0204 */
[----:B------:R-:W-:Y:S06]  /*76f0*/  @P0 BRA `(.L_x_124) ;  /* 0x00000000000c0947 */ /* 0x000fec0003800000 */
[----:B------:R-:W-:Y:S04]  /*7700*/  SHF.L.U32 R107, R107, 0x1f, RZ ;  /* 0x0000001f6b6b7819 */ /* 0x000fe800000006ff */
[----:B------:R-:W2:Y:S02]  /*7710*/  SYNCS.PHASECHK.TRANS64.TRYWAIT P0, [R2+URZ+0xe0], R107 ;  /* 0x0000e06b020075a7 */ /* 0x000ea400080011ff */
[----:B--2---:R-:W-:Y:S05]  /*7720*/  @!P0 BRA `(.L_x_125) ;  /* 0x0000001800ec8947 */ /* 0x004fea0003800000 */
.L_x_124:
[----:B------:R-:W-:Y:S05]  /*7730*/  BSYNC B0 ;  /* 0x0000000000007941 */ /* 0x000fea0003800000 */
.L_x_123:
[----:B------:R-:W-:Y:S11]  /*7740*/  ISETP.NE.AND P0, PT, R108, RZ, PT ;  /* 0x000000ff6c00720c */ /* 0x000ff60003f05270 */
[----:B------:R-:W-:Y:S02]  /*7750*/  @!UPT UIADD3 URZ, UPT, UPT, URZ, URZ, URZ ;  /* 0x000000fffffff290 */ /* 0x000fe4000fffe0ff */
[----:B------:R4:W1:Y:S04]  /*7760*/  @P0 LDS.128 R56, [R74] ;  /* 0x000000004a380984 */ /* 0x0008680000000c00 */
[----:B------:R4:W1:Y:S04]  /*7770*/  @P0 LDS.128 R68, [R3+0x20] ;  /* 0x0000200003440984 */ /* 0x0008680000000c00 */
[----:B------:R4:W1:Y:S04]  /*7780*/  @P0 LDS.128 R60, [R4+0x10] ;  /* 0x00001000043c0984 */ /* 0x0008680000000c00 */
[----:B------:R4:W1:Y:S02]  /*7790*/  @P0 LDS.128 R76, [R0+0x10] ;  /* 0x00001000004c0984 */ /* 0x0008640000000c00 */
.L_x_122:
[----:B------:R-:W-:Y:S05]  /*77a0*/  BSYNC B1 ;  /* 0x0000000000017941 */ /* 0x000fea0003800000 */
.L_x_121:
[----:B--2-4-:R-:W-:Y:S05]  /*77b0*/  VIADD R0, R48, 0x20 ;  /* 0x0000002030007836 */ /* 0x014fea0000000000 */
[----:B------:R-:W-:Y:S04]  /*77c0*/  SHF.R.U32.HI R0, RZ, 0x15, R0 ;  /* 0x00000015ff007819 */ /* 0x000fe80000011600 */
[----:B------:R-:W-:Y:S11]  /*77d0*/  LOP3.LUT P0, RZ, R0, 0x3, R92, 0x48, !PT ;  /* 0x0000000300ff7812 */ /* 0x000ff6000780485c */
[----:B------:R-:W-:Y:S02]  /*77e0*/  @!UPT UIADD3 URZ, UPT, UPT, URZ, URZ, URZ ;  /* 0x000000fffffff290 */ /* 0x000fe4000fffe0ff */
[----:B------:R-:W-:Y:S05]  /*77f0*/  @!P0 BRA `(.L_x_126) ;  /* 0x0000000000408947 */ /* 0x000fea0003800000 */
[----:B------:R-:W2:Y:S01]  /*7800*/  LDCU.64 UR8, c[0x4][0x70] ;  /* 0x01000e00ff0877ac */ /* 0x000ea20008000a00 */
[----:B------:R-:W-:Y:S01]  /*7810*/  MOV R3, 0x0 ;  /* 0x0000000000037802 */ /* 0x000fe20000000f00 */
[----:B------:R-:W-:Y:S02]  /*7820*/  HFMA2 R12, -RZ, RZ, 0, 5.9604644775390625e-08 ;  /* 0x00000001ff0c7431 */ /* 0x000fe400000001ff */
[----:B-1----:R-:W-:Y:S02]  /*7830*/  IMAD.MOV.U32 R8, RZ, RZ, 0x192 ;  /* 0x00000192ff087424 */ /* 0x002fe400078e00ff */
[----:B------:R-:W-:Y:S01]  /*7840*/  IMAD.MOV.U32 R13, RZ, RZ, RZ ;  /* 0x000000ffff0d7224 */ /* 0x000fe200078e00ff */
[----:B------:R-:W1:Y:S01]  /*7850*/  LDCU.64 UR6, c[0x4][0x78] ;  /* 0x01000f00ff0677ac */ /* 0x000e620008000a00 */
[----:B------:R-:W4:Y:S01]  /*7860*/  LDC.64 R2, c[0x4][R3] ;  /* 0x0100000003027b82 */ /* 0x000f220000000a00 */
[----:B------:R-:W5:Y:S01]  /*7870*/  LDCU.64 UR4, c[0x4][0x10] ;  /* 0x01000200ff0477ac */ /* 0x000f620008000a00 */
[----:B--2---:R-:W-:Y:S01]  /*7880*/  MOV R5, UR9 ;  /* 0x0000000900057c02 */ /* 0x004fe20008000f00 */
[----:B------:R-:W-:Y:S01]  /*7890*/  IMAD.U32 R4, RZ, RZ, UR8 ;  /* 0x00000008ff047e24 */ /* 0x000fe2000f8e00ff */
[----:B-1----:R-:W-:Y:S01]  /*78a0*/  MOV R7, UR7 ;  /* 0x0000000700077c02 */ /* 0x002fe20008000f00 */
[----:B------:R-:W-:Y:S01]  /*78b0*/  IMAD.U32 R6, RZ, RZ, UR6 ;  /* 0x00000006ff067e24 */ /* 0x000fe2000f8e00ff */
[----:B-----5:R-:W-:Y:S01]  /*78c0*/  MOV R11, UR5 ;  /* 0x00000005000b7c02 */ /* 0x020fe20008000f00 */
[----:B------:R-:W-:Y:S02]  /*78d0*/  IMAD.U32 R10, RZ, RZ, UR4 ;  /* 0x00000004ff0a7e24 */ /* 0x000fe4000f8e00ff */
[----:B------:R-:W-:Y:S07]  /*78e0*/  LEPC R20, `(.L_x_126) ;  /* 0x000000001014794e */ /* 0x000fee0000000000 */
[----:B---34-:R-:W-:Y:S05]  /*78f0*/  CALL.ABS.NOINC R2 ;  /* 0x0000000002007343 */ /* 0x018fea0003c00000 */
.L_x_126:
[----:B------:R-:W-:Y:S01]  /*7900*/  ISETP.NE.AND P0, PT, R100, RZ, PT ;  /* 0x000000ff6400720c */ /* 0x000fe20003f05270 */
[----:B------:R-:W-:Y:S05]  /*7910*/  WARPSYNC.ALL ;  /* 0x0000000000007948 */ /* 0x000fea0003800000 */
[----:B------:R-:W-:Y:S01]  /*7920*/  R2UR UR4, R48 ;  /* 0x00000000300472ca */ /* 0x000fe200000e0000 */
[----:B------:R-:W-:Y:S01]  /*7930*/  USHF.L.U32 UR8, UR43, 0xd, URZ ;  /* 0x0000000d2b087899 */ /* 0x000fe200080006ff */
[----:B------:R-:W-:Y:S01]  /*7940*/  R2UR UR5, R73 ;  /* 0x00000000490572ca */ /* 0x000fe200000e0000 */
[----:B------:R-:W-:Y:S01]  /*7950*/  BSSY.RECONVERGENT B0, `(.L_x_127) ;  /* 0x000008e000007945 */ /* 0x000fe20003800200 */
[C---:B-1----:R-:W-:Y:S02]  /*7960*/  SHF.L.U32 R0, R56.reuse, 0x10, RZ ;  /* 0x0000001038007819 */ /* 0x042fe400000006ff */
[----:B------:R-:W-:Y:S02]  /*7970*/  LOP3.LUT R2, R56, 0xffff0000, RZ, 0xc0, !PT ;  /* 0xffff000038027812 */ /* 0x000fe400078ec0ff */
[C---:B------:R-:W-:Y:S02]  /*7980*/  SHF.L.U32 R3, R57.reuse, 0x10, RZ ;  /* 0x0000001039037819 */ /* 0x040fe400000006ff */
[----:B------:R-:W-:Y:S02]  /*7990*/  LOP3.LUT R48, R57, 0xffff0000, RZ, 0xc0, !PT ;  /* 0xffff000039307812 */ /* 0x000fe400078ec0ff */
[C---:B------:R-:W-:Y:S01]  /*79a0*/  SHF.L.U32 R50, R58.reuse, 0x10, RZ ;  /* 0x000000103a327819 */ /* 0x040fe200000006ff */
[----:B------:R-:W1:Y:S01]  /*79b0*/  LDTM.x32 R4, tmem[UR4+0x20] ;  /* 0x00002004000479ee */ /* 0x000e6200082c0000 */
[----:B------:R-:W-:Y:S01]  /*79c0*/  LOP3.LUT R51, R58, 0xffff0000, RZ, 0xc0, !PT ;  /* 0xffff00003a337812 */ /* 0x000fe200078ec0ff */
[----:B------:R-:W-:Y:S01]  /*79d0*/  NOP ;  /* 0x0000000000007918 */ /* 0x000fe20000000000 */
[C---:B------:R-:W-:Y:S01]  /*79e0*/  SHF.L.U32 R52, R59.reuse, 0x10, RZ ;  /* 0x000000103b347819 */ /* 0x040fe200000006ff */
[----:B------:R-:W-:Y:S01]  /*79f0*/  UIADD3 UR5, UPT, UPT, UR5, 0x150, URZ ;  /* 0x0000015005057890 */ /* 0x000fe2000fffe0ff */
[----:B------:R-:W-:Y:S02]  /*7a00*/  LOP3.LUT R53, R59, 0xffff0000, RZ, 0xc0, !PT ;  /* 0xffff00003b357812 */ /* 0x000fe400078ec0ff */
[C---:B------:R-:W-:Y:S01]  /*7a10*/  SHF.L.U32 R54, R60.reuse, 0x10, RZ ;  /* 0x000000103c367819 */ /* 0x040fe200000006ff */
[----:B------:R-:W-:Y:S01]  /*7a20*/  UPRMT UR5, UR37, 0x654, UR5 ;  /* 0x0000065425057896 */ /* 0x000fe20008000005 */
[----:B------:R-:W-:Y:S02]  /*7a30*/  LOP3.LUT R55, R60, 0xffff0000, RZ, 0xc0, !PT ;  /* 0xffff00003c377812 */ /* 0x000fe400078ec0ff */
[C---:B------:R-:W-:Y:S02]  /*7a40*/  SHF.L.U32 R56, R61.reuse, 0x10, RZ ;  /* 0x000000103d387819 */ /* 0x040fe400000006ff */
[----:B------:R-:W-:Y:S02]  /*7a50*/  LOP3.LUT R57, R61, 0xffff0000, RZ, 0xc0, !PT ;  /* 0xffff00003d397812 */ /* 0x000fe400078ec0ff */
[C---:B------:R-:W-:Y:S02]  /*7a60*/  SHF.L.U32 R58, R62.reuse, 0x10, RZ ;  /* 0x000000103e3a7819 */ /* 0x040fe400000006ff */
[----:B------:R-:W-:Y:S01]  /*7a70*/  LOP3.LUT R59, R62, 0xffff0000, RZ, 0xc0, !PT ;  /* 0xffff00003e3b7812 */ /* 0x000fe200078ec0ff */
[----:B-1----:R-:W-:Y:S01]  /*7a80*/  SYNCS.ARRIVE.TRANS64.RED.A1T0 RZ, [UR5], RZ ;  /* 0x000000ffffff79a7 */ /* 0x002fe20008100405 */
[C---:B------:R-:W-:Y:S02]  /*7a90*/  SHF.L.U32 R60, R63.reuse, 0x10, RZ ;  /* 0x000000103f3c7819 */ /* 0x040fe400000006ff */
[----:B------:R-:W-:Y:S02]  /*7aa0*/  LOP3.LUT R61, R63, 0xffff0000, RZ, 0xc0, !PT ;  /* 0xffff00003f3d7812 */ /* 0x000fe400078ec0ff */
[C---:B------:R-:W-:Y:S01]  /*7ab0*/  SHF.L.U32 R62, R68.reuse, 0x10, RZ ;  /* 0x00000010443e7819 */ /* 0x040fe200000006ff */
[C---:B------:R-:W-:Y:S01]  /*7ac0*/  FMUL R4, R47.reuse, R4 ;  /* 0x000000042f047220 */ /* 0x040fe20000400000 */
[----:B------:R-:W-:Y:S01]  /*7ad0*/  LOP3.LUT R63, R68, 0xffff0000, RZ, 0xc0, !PT ;  /* 0xffff0000443f7812 */ /* 0x000fe200078ec0ff */
[----:B------:R-:W-:Y:S01]  /*7ae0*/  FMUL R5, R47, R5 ;  /* 0x000000052f057220 */ /* 0x000fe20000400000 */
[----:B---3--:R-:W-:Y:S01]  /*7af0*/  SHF.L.U32 R64, R69, 0x10, RZ ;  /* 0x0000001045407819 */ /* 0x008fe200000006ff */
[----:B------:R-:W-:Y:S01]  /*7b00*/  FMUL R6, R47, R6 ;  /* 0x000000062f067220 */ /* 0x000fe20000400000 */
[----:B------:R-:W-:Y:S01]  /*7b10*/  LOP3.LUT R65, R69, 0xffff0000, RZ, 0xc0, !PT ;  /* 0xffff000045417812 */ /* 0x000fe200078ec0ff */
[----:B------:R-:W-:Y:S01]  /*7b20*/  FMUL R7, R47, R7 ;  /* 0x000000072f077220 */ /* 0x000fe20000400000 */
[----:B------:R-:W-:Y:S01]  /*7b30*/  SHF.L.U32 R66, R70, 0x10, RZ ;  /* 0x0000001046427819 */ /* 0x000fe200000006ff */
[----:B------:R-:W-:Y:S01]  /*7b40*/  FFMA R4, R49, R0, R4 ;  /* 0x0000000031047223 */ /* 0x000fe20000000004 */
[C---:B------:R-:W-:Y:S01]  /*7b50*/  SHF.L.U32 R74, R78.reuse, 0x10, RZ ;  /* 0x000000104e4a7819 */ /* 0x040fe200000006ff */
[----:B------:R-:W-:Y:S01]  /*7b60*/  FMUL R8, R47, R8 ;  /* 0x000000082f087220 */ /* 0x000fe20000400000 */
[----:B------:R-:W-:Y:S01]  /*7b70*/  LOP3.LUT R75, R78, 0xffff0000, RZ, 0xc0, !PT ;  /* 0xffff00004e4b7812 */ /* 0x000fe200078ec0ff */
[C---:B------:R-:W-:Y:S01]  /*7b80*/  FFMA R5, R49.reuse, R2, R5 ;  /* 0x0000000231057223 */ /* 0x040fe20000000005 */
[----:B------:R-:W-:Y:S01]  /*7b90*/  LOP3.LUT R67, R70, 0xffff0000, RZ, 0xc0, !PT ;  /* 0xffff000046437812 */ /* 0x000fe200078ec0ff */
[C---:B------:R-:W-:Y:S01]  /*7ba0*/  FFMA R6, R49.reuse, R3, R6 ;  /* 0x0000000331067223 */ /* 0x040fe20000000006 */
[----:B------:R-:W-:Y:S01]  /*7bb0*/  FFMA R7, R49, R48, R7 ;  /* 0x0000003031077223 */ /* 0x000fe20000000007 */
[----:B------:R-:W-:Y:S01]  /*7bc0*/  IADD3 R78, PT, PT, R99, UR8, RZ ;  /* 0x00000008634e7c10 */ /* 0x000fe2000fffe0ff */
[----:B------:R-:W-:Y:S01]  /*7bd0*/  FFMA R8, R49, R50, R8 ;  /* 0x0000003231087223 */ /* 0x000fe20000000008 */
[----:B------:R-:W-:Y:S01]  /*7be0*/  F2FP.BF16.F32.PACK_AB R4, R5, R4 ;  /* 0x000000040504723e */ /* 0x000fe200000010ff */
[----:B------:R-:W-:Y:S01]  /*7bf0*/  FMUL R9, R47, R9 ;  /* 0x000000092f097220 */ /* 0x000fe20000400000 */
[----:B------:R-:W-:Y:S01]  /*7c00*/  F2FP.BF16.F32.PACK_AB R5, R7, R6 ;  /* 0x000000060705723e */ /* 0x000fe200000010ff */
[----:B------:R-:W-:Y:S01]  /*7c10*/  FMUL R0, R47, R10 ;  /* 0x0000000a2f007220 */ /* 0x000fe20000400000 */
[-C--:B------:R-:W-:Y:S01]  /*7c20*/  IADD3 R106, PT, PT, R106, R78.reuse, RZ ;  /* 0x0000004e6a6a7210 */ /* 0x080fe20007ffe0ff */
[----:B------:R-:W-:Y:S01]  /*7c30*/  FFMA R9, R49, R51, R9 ;  /* 0x0000003331097223 */ /* 0x000fe20000000009 */
[----:B------:R-:W-:Y:S01]  /*7c40*/  IADD3 R105, PT, PT, R105, R78, RZ ;  /* 0x0000004e69697210 */ /* 0x000fe20007ffe0ff */
[----:B------:R-:W-:Y:S01]  /*7c50*/  FFMA R0, R49, R52, R0 ;  /* 0x0000003431007223 */ /* 0x000fe20000000000 */
[C---:B------:R-:W-:Y:S01]  /*7c60*/  FMUL R2, R47.reuse, R11 ;  /* 0x0000000b2f027220 */ /* 0x040fe20000400000 */
[----:B------:R-:W-:Y:S01]  /*7c70*/  FMUL R3, R47, R12 ;  /* 0x0000000c2f037220 */ /* 0x000fe20000400000 */
[----:B------:R-:W-:Y:S01]  /*7c80*/  F2FP.BF16.F32.PACK_AB R6, R9, R8 ;  /* 0x000000080906723e */ /* 0x000fe200000010ff */
[----:B------:R-:W-:Y:S01]  /*7c90*/  FMUL R10, R47, R13 ;  /* 0x0000000d2f0a7220 */ /* 0x000fe20000400000 */
[C---:B------:R-:W-:Y:S01]  /*7ca0*/  FFMA R2, R49.reuse, R53, R2 ;  /* 0x0000003531027223 */ /* 0x040fe20000000002 */
[----:B------:R-:W-:Y:S01]  /*7cb0*/  FFMA R3, R49, R54, R3 ;  /* 0x0000003631037223 */ /* 0x000fe20000000003 */
[----:B------:R-:W-:Y:S01]  /*7cc0*/  FMUL R11, R47, R14 ;  /* 0x0000000e2f0b7220 */ /* 0x000fe20000400000 */
[----:B------:R-:W-:Y:S01]  /*7cd0*/  FFMA R10, R49, R55, R10 ;  /* 0x00000037310a7223 */ /* 0x000fe2000000000a */
[C---:B------:R-:W-:Y:S01]  /*7ce0*/  FMUL R15, R47.reuse, R15 ;  /* 0x0000000f2f0f7220 */ /* 0x040fe20000400000 */
[C---:B------:R-:W-:Y:S01]  /*7cf0*/  FMUL R12, R47.reuse, R16 ;  /* 0x000000102f0c7220 */ /* 0x040fe20000400000 */
[----:B------:R-:W-:Y:S01]  /*7d00*/  FMUL R13, R47, R17 ;  /* 0x000000112f0d7220 */ /* 0x000fe20000400000 */
[----:B------:R-:W-:Y:S01]  /*7d10*/  FFMA R11, R49, R56, R11 ;  /* 0x00000038310b7223 */ /* 0x000fe2000000000b */
[----:B------:R-:W-:Y:S01]  /*7d20*/  FMUL R14, R47, R18 ;  /* 0x000000122f0e7220 */ /* 0x000fe20000400000 */
[----:B------:R-:W-:Y:S01]  /*7d30*/  FFMA R15, R49, R57, R15 ;  /* 0x00000039310f7223 */ /* 0x000fe2000000000f */
[----:B------:R-:W-:Y:S01]  /*7d40*/  FMUL R19, R47, R19 ;  /* 0x000000132f137220 */ /* 0x000fe20000400000 */
[----:B------:R-:W-:Y:S01]  /*7d50*/  F2FP.BF16.F32.PACK_AB R7, R2, R0 ;  /* 0x000000000207723e */ /* 0x000fe200000010ff */
[----:B------:R-:W-:Y:S01]  /*7d60*/  FFMA R12, R49, R58, R12 ;  /* 0x0000003a310c7223 */ /* 0x000fe2000000000c */
[----:B------:R-:W-:Y:S01]  /*7d70*/  FMUL R16, R47, R20 ;  /* 0x000000142f107220 */ /* 0x000fe20000400000 */
[----:B------:R-:W-:Y:S01]  /*7d80*/  FFMA R13, R49, R59, R13 ;  /* 0x0000003b310d7223 */ /* 0x000fe2000000000d */
[----:B------:R-:W-:Y:S01]  /*7d90*/  FMUL R17, R47, R21 ;  /* 0x000000152f117220 */ /* 0x000fe20000400000 */
[----:B------:R1:W-:Y:S01]  /*7da0*/  STS.128 [R99+UR8], R4 ;  /* 0x0000000463007988 */ /* 0x0003e20008000c08 */
[----:B------:R-:W-:Y:S01]  /*7db0*/  SHF.L.U32 R68, R71, 0x10, RZ ;  /* 0x0000001047447819 */ /* 0x000fe200000006ff */
[----:B------:R-:W-:Y:S01]  /*7dc0*/  FFMA R14, R49, R60, R14 ;  /* 0x0000003c310e7223 */ /* 0x000fe2000000000e */
[----:B------:R-:W-:Y:S01]  /*7dd0*/  LOP3.LUT R69, R71, 0xffff0000, RZ, 0xc0, !PT ;  /* 0xffff000047457812 */ /* 0x000fe200078ec0ff */
[----:B------:R-:W-:Y:S01]  /*7de0*/  FMUL R18, R47, R22 ;  /* 0x000000162f127220 */ /* 0x000fe20000400000 */
[----:B------:R-:W-:Y:S01]  /*7df0*/  SHF.L.U32 R70, R76, 0x10, RZ ;  /* 0x000000104c467819 */ /* 0x000fe200000006ff */
[----:B------:R-:W-:Y:S01]  /*7e00*/  FFMA R19, R49, R61, R19 ;  /* 0x0000003d31137223 */ /* 0x000fe20000000013 */
[----:B------:R-:W-:Y:S01]  /*7e10*/  FMUL R23, R47, R23 ;  /* 0x000000172f177220 */ /* 0x000fe20000400000 */
[----:B------:R-:W-:Y:S01]  /*7e20*/  FFMA R16, R49, R62, R16 ;  /* 0x0000003e31107223 */ /* 0x000fe20000000010 */
[----:B------:R-:W-:Y:S01]  /*7e30*/  FMUL R20, R47, R24 ;  /* 0x000000182f147220 */ /* 0x000fe20000400000 */
[----:B------:R-:W-:Y:S01]  /*7e40*/  FFMA R17, R49, R63, R17 ;  /* 0x0000003f31117223 */ /* 0x000fe20000000011 */
[----:B------:R-:W-:Y:S01]  /*7e50*/  FMUL R21, R47, R25 ;  /* 0x000000192f157220 */ /* 0x000fe20000400000 */
[----:B------:R-:W-:Y:S01]  /*7e60*/  FFMA R18, R49, R64, R18 ;  /* 0x0000004031127223 */ /* 0x000fe20000000012 */
[----:B------:R-:W-:Y:S01]  /*7e70*/  FMUL R22, R47, R26 ;  /* 0x0000001a2f167220 */ /* 0x000fe20000400000 */
[----:B------:R-:W-:Y:S01]  /*7e80*/  F2FP.BF16.F32.PACK_AB R8, R10, R3 ;  /* 0x000000030a08723e */ /* 0x000fe200000010ff */
[----:B------:R-:W-:Y:S01]  /*7e90*/  FFMA R23, R49, R65, R23 ;  /* 0x0000004131177223 */ /* 0x000fe20000000017 */
[----:B------:R-:W-:Y:S01]  /*7ea0*/  F2FP.BF16.F32.PACK_AB R9, R15, R11 ;  /* 0x0000000b0f09723e */ /* 0x000fe200000010ff */
[----:B------:R-:W-:Y:S01]  /*7eb0*/  FMUL R27, R47, R27 ;  /* 0x0000001b2f1b7220 */ /* 0x000fe20000400000 */
[----:B------:R-:W-:Y:S01]  /*7ec0*/  F2FP.BF16.F32.PACK_AB R10, R13, R12 ;  /* 0x0000000c0d0a723e */ /* 0x000fe200000010ff */
[----:B------:R-:W-:Y:S01]  /*7ed0*/  FFMA R20, R49, R66, R20 ;  /* 0x0000004231147223 */ /* 0x000fe20000000014 */
[----:B------:R-:W-:Y:S01]  /*7ee0*/  F2FP.BF16.F32.PACK_AB R11, R19, R14 ;  /* 0x0000000e130b723e */ /* 0x000fe200000010ff */
[----:B------:R-:W-:Y:S01]  /*7ef0*/  FMUL R24, R47, R28 ;  /* 0x0000001c2f187220 */ /* 0x000fe20000400000 */
[----:B------:R-:W-:Y:S01]  /*7f00*/  LOP3.LUT R71, R76, 0xffff0000, RZ, 0xc0, !PT ;  /* 0xffff00004c477812 */ /* 0x000fe200078ec0ff */
[----:B------:R-:W-:Y:S01]  /*7f10*/  FFMA R21, R49, R67, R21 ;  /* 0x0000004331157223 */ /* 0x000fe20000000015 */
[----:B------:R-:W-:Y:S01]  /*7f20*/  SHF.L.U32 R72, R77, 0x10, RZ ;  /* 0x000000104d487819 */ /* 0x000fe200000006ff */
[----:B------:R1:W-:Y:S01]  /*7f30*/  STS.128 [R106+0x10], R8 ;  /* 0x000010086a007388 */ /* 0x0003e20000000c00 */
[----:B------:R-:W-:Y:S01]  /*7f40*/  FMUL R25, R47, R29 ;  /* 0x0000001d2f197220 */ /* 0x000fe20000400000 */
[----:B------:R-:W-:Y:S01]  /*7f50*/  FFMA R22, R49, R68, R22 ;  /* 0x0000004431167223 */ /* 0x000fe20000000016 */
[----:B------:R-:W-:Y:S01]  /*7f60*/  LOP3.LUT R73, R77, 0xffff0000, RZ, 0xc0, !PT ;  /* 0xffff00004d497812 */ /* 0x000fe200078ec0ff */
[----:B------:R-:W-:Y:S01]  /*7f70*/  FMUL R26, R47, R30 ;  /* 0x0000001e2f1a7220 */ /* 0x000fe20000400000 */
[----:B------:R-:W-:Y:S01]  /*7f80*/  FFMA R27, R49, R69, R27 ;  /* 0x00000045311b7223 */ /* 0x000fe2000000001b */
[----:B------:R-:W-:Y:S01]  /*7f90*/  FMUL R31, R47, R31 ;  /* 0x0000001f2f1f7220 */ /* 0x000fe20000400000 */
[----:B------:R-:W-:Y:S01]  /*7fa0*/  FFMA R24, R49, R70, R24 ;  /* 0x0000004631187223 */ /* 0x000fe20000000018 */
[----:B------:R-:W-:Y:S01]  /*7fb0*/  FMUL R28, R47, R32 ;  /* 0x000000202f1c7220 */ /* 0x000fe20000400000 */
[----:B------:R-:W-:Y:S01]  /*7fc0*/  FFMA R25, R49, R71, R25 ;  /* 0x0000004731197223 */ /* 0x000fe20000000019 */
[----:B------:R-:W-:Y:S01]  /*7fd0*/  SHF.L.U32 R76, R79, 0x10, RZ ;  /* 0x000000104f4c7819 */ /* 0x000fe200000006ff */
[----:B------:R-:W-:Y:S01]  /*7fe0*/  FMUL R29, R47, R33 ;  /* 0x000000212f1d7220 */ /* 0x000fe20000400000 */
[----:B------:R-:W-:Y:S01]  /*7ff0*/  F2FP.BF16.F32.PACK_AB R16, R17, R16 ;  /* 0x000000101110723e */ /* 0x000fe200000010ff */
[----:B------:R-:W-:Y:S01]  /*8000*/  FFMA R26, R49, R72, R26 ;  /* 0x00000048311a7223 */ /* 0x000fe2000000001a */
[----:B------:R-:W-:Y:S01]  /*8010*/  LOP3.LUT R77, R79, 0xffff0000, RZ, 0xc0, !PT ;  /* 0xffff00004f4d7812 */ /* 0x000fe200078ec0ff */
[----:B------:R-:W-:Y:S01]  /*8020*/  FMUL R30, R47, R34 ;  /* 0x000000222f1e7220 */ /* 0x000fe20000400000 */
[----:B------:R-:W-:Y:S01]  /*8030*/  F2FP.BF16.F32.PACK_AB R17, R23, R18 ;  /* 0x000000121711723e */ /* 0x000fe200000010ff */
[----:B------:R-:W-:Y:S01]  /*8040*/  FFMA R31, R49, R73, R31 ;  /* 0x00000049311f7223 */ /* 0x000fe2000000001f */
[----:B------:R-:W-:Y:S01]  /*8050*/  FMUL R35, R47, R35 ;  /* 0x000000232f237220 */ /* 0x000fe20000400000 */
[----:B------:R-:W-:Y:S01]  /*8060*/  F2FP.BF16.F32.PACK_AB R18, R21, R20 ;  /* 0x000000141512723e */ /* 0x000fe200000010ff */
[----:B------:R-:W-:Y:S01]  /*8070*/  FFMA R28, R49, R74, R28 ;  /* 0x0000004a311c7223 */ /* 0x000fe2000000001c */
[----:B------:R-:W-:Y:S01]  /*8080*/  F2FP.BF16.F32.PACK_AB R19, R27, R22 ;  /* 0x000000161b13723e */ /* 0x000fe200000010ff */
[C---:B------:R-:W-:Y:S01]  /*8090*/  FFMA R29, R49.reuse, R75, R29 ;  /* 0x0000004b311d7223 */ /* 0x040fe2000000001d */
[C---:B------:R-:W-:Y:S01]  /*80a0*/  FFMA R30, R49.reuse, R76, R30 ;  /* 0x0000004c311e7223 */ /* 0x040fe2000000001e */
[----:B------:R-:W-:Y:S01]  /*80b0*/  FFMA R35, R49, R77, R35 ;  /* 0x0000004d31237223 */ /* 0x000fe20000000023 */
[----:B------:R-:W-:Y:S01]  /*80c0*/  F2FP.BF16.F32.PACK_AB R24, R25, R24 ;  /* 0x000000181918723e */ /* 0x000fe200000010ff */
[----:B------:R1:W-:Y:S01]  /*80d0*/  STS.128 [R105+0x20], R16 ;  /* 0x0000201069007388 */ /* 0x0003e20000000c00 */
[----:B------:R-:W-:Y:S02]  /*80e0*/  F2FP.BF16.F32.PACK_AB R25, R31, R26 ;  /* 0x0000001a1f19723e */ /* 0x000fe400000010ff */
[----:B------:R-:W-:Y:S02]  /*80f0*/  F2FP.BF16.F32.PACK_AB R26, R29, R28 ;  /* 0x0000001c1d1a723e */ /* 0x000fe400000010ff */
[----:B------:R-:W-:Y:S02]  /*8100*/  F2FP.BF16.F32.PACK_AB R27, R35, R30 ;  /* 0x0000001e231b723e */ /* 0x000fe400000010ff */
[----:B------:R-:W-:Y:S05]  /*8110*/  IADD3 R0, PT, PT, R98, R106, RZ ;  /* 0x0000006a62007210 */ /* 0x000fea0007ffe0ff */
        /* <DEDUP_REMOVED lines=9> */
[----:B------:R-:W-:Y:S02]  /*81b0*/  UIADD3 UR10, UP0, UPT, UR54, 0xa80, URZ ;  /* 0x00000a80360a7890 */ /* 0x000fe4000ff1e0ff */
[----:B------:R-:W-:Y:S02]  /*81c0*/  UIADD3 UR5, UPT, UPT, UR41, 0x20, URZ ;  /* 0x0000002029057890 */ /* 0x000fe4000fffe0ff */
[----:B------:R-:W-:Y:S02]  /*81d0*/  UIADD3 UR4, UPT, UPT, UR48, 0x200, UR8 ;  /* 0x0000020030047890 */ /* 0x000fe4000fffe008 */
[----:B------:R-:W-:Y:S01]  /*81e0*/  UIADD3.X UR11, UPT, UPT, URZ, UR55, URZ, UP0, !UPT ;  /* 0x00000037ff0b7290 */ /* 0x000fe200087fe4ff */
[----:B------:R-:W-:Y:S01]  /*81f0*/  UMOV UR6, UR42 ;  /* 0x0000002a00067c82 */ /* 0x000fe20008000000 */
[----:B------:R-:W-:Y:S07]  /*8200*/  UMOV UR7, UR36 ;  /* 0x0000002400077c82 */ /* 0x000fee0008000000 */
[----:B------:R2:W-:Y:S02]  /*8210*/  UTMASTG.3D [UR4], [UR10] ;  /* 0x000000040a0073b5 */ /* 0x0005e40008010000 */
[----:B--2---:R0:W-:Y:S02]  /*8220*/  UTMACMDFLUSH ;  /* 0x00000000000079b7 */ /* 0x0041e40000000000 */
.L_x_128:
[----:B------:R-:W-:Y:S05]  /*8230*/  BSYNC.RECONVERGENT B0 ;  /* 0x0000000000007941 */ /* 0x000fea0003800200 */
.L_x_127:
[----:B------:R-:W-:Y:S01]  /*8240*/  UIADD3 UR43, UPT, UPT, UR43, 0x1, URZ ;  /* 0x000000012b2b7890 */ /* 0x000fe2000fffe0ff */
[----:B------:R-:W-:Y:S03]  /*8250*/  BSSY.RECONVERGENT B0, `(.L_x_129) ;  /* 0x0000008000007945 */ /* 0x000fe60003800200 */
[----:B------:R-:W-:Y:S04]  /*8260*/  UISETP.NE.AND UP0, UPT, UR43, 0x3, UPT ;  /* 0x000000032b00788c */ /* 0x000fe8000bf05270 */
[----:B------:R-:W-:Y:S02]  /*8270*/  UISETP.EQ.XOR UP1, UPT, UR40, 0x3, !UP0 ;  /* 0x000000032800788c */ /* 0x000fe4000c722a70 */
[----:B------:R-:W-:Y:S02]  /*8280*/  USEL UR56, UR43, URZ, UP0 ;  /* 0x000000ff2b387287 */ /* 0x000fe40008000000 */
[----:B------:R-:W-:Y:S04]  /*8290*/  USEL UR4, URZ, 0x1, !UP1 ;  /* 0x00000001ff047887 */ /* 0x000fe8000c800000 */
[----:B------:R-:W-:Y:S01]  /*82a0*/  ULOP3.LUT UR51, UR51, UR4, URZ, 0x3c, !UPT ;  /* 0x0000000433337292 */ /* 0x000fe2000f8e3cff */
[----:B------:R-:W-:Y:S11]  /*82b0*/  @P0 BRA `(.L_x_130) ;  /* 0x0000000000040947 */ /* 0x000ff60003800000 */
[----:B------:R-:W-:Y:S04]  /*82c0*/  DEPBAR.LE SB0, 0x1 ;  /* 0x000080400000791a */ /* 0x000fe80000000000 */
.L_x_130:
[----:B------:R-:W-:Y:S05]  /*82d0*/  BSYNC.RECONVERGENT B0 ;  /* 0x0000000000007941 */ /* 0x000fea0003800200 */
.L_x_129:
[----:B------:R-:W-:Y:S01]  /*82e0*/  BAR.SYNC.DEFER_BLOCKING 0x1, 0x80 ;  /* 0x0042000000007b1d */ /* 0x000fe20000010000 */
[----:B------:R-:W-:Y:S01]  /*82f0*/  UISETP.NE.AND UP0, UPT, UR50, -0x2, UPT ;  /* 0xfffffffe3200788c */ /* 0x000fe2000bf05270 */
[----:B------:R-:W-:Y:S08]  /*8300*/  IADD3 R45, PT, PT, R45, 0x1, RZ ;  /* 0x000000012d2d7810 */ /* 0x000ff00007ffe0ff */
[----:B------:R-:W-:Y:S05]  /*8310*/  BRA.U !UP0, `(.L_x_131) ;  /* 0x0000000108287547 */ /* 0x000fea000b800000 */
[----:B------:R-:W-:Y:S01]  /*8320*/  ISETP.NE.AND P0, PT, R104, RZ, PT ;  /* 0x000000ff6800720c */ /* 0x000fe20003f05270 */
[----:B------:R-:W-:Y:S01]  /*8330*/  IMAD.U32 R2, RZ, RZ, UR49 ;  /* 0x00000031ff027e24 */ /* 0x000fe2000f8e00ff */
[----:B------:R-:W-:Y:S01]  /*8340*/  UIADD3 UR49, UPT, UPT, UR49, 0x1, URZ ;  /* 0x0000000131317890 */ /* 0x000fe2000fffe0ff */
[----:B-1----:R-:W-:Y:S03]  /*8350*/  IMAD.U32 R0, RZ, RZ, UR37 ;  /* 0x00000025ff007e24 */ /* 0x002fe6000f8e00ff */
[----:B------:R-:W-:Y:S04]  /*8360*/  UISETP.NE.AND UP0, UPT, UR49, 0x3, UPT ;  /* 0x000000033100788c */ /* 0x000fe8000bf05270 */
[----:B------:R-:W-:Y:S03]  /*8370*/  USEL UR49, UR49, URZ, UP0 ;  /* 0x000000ff31317287 */ /* 0x000fe60008000000 */
[----:B------:R-:W-:Y:S05]  /*8380*/  @P0 LEA R2, R2, UR48, 0x3 ;  /* 0x0000003002020c11 */ /* 0x000fea000f8e18ff */
[----:B------:R-:W-:Y:S05]  /*8390*/  @P0 VIADD R2, R2, 0xf8 ;  /* 0x000000f802020836 */ /* 0x000fea0000000000 */
[----:B------:R-:W-:Y:S04]  /*83a0*/  @P0 PRMT R0, R0, 0x654, R2 ;  /* 0x0000065400000816 */ /* 0x000fe80000000002 */
[----:B------:R2:W-:Y:S03]  /*83b0*/  @P0 SYNCS.ARRIVE.TRANS64.RED.A1T0 RZ, [R0+URZ], RZ ;  /* 0x000000ff00ff09a7 */ /* 0x0005e600081004ff */
.L_x_131:
[----:B------:R-:W-:Y:S01]  /*83c0*/  ISETP.NE.AND P2, PT, R101, RZ, PT ;  /* 0x000000ff6500720c */ /* 0x000fe20003f45270 */
[----:B-12---:R-:W-:Y:S01]  /*83d0*/  IMAD.IADD R0, R44, 0x1, R87 ;  /* 0x000000012c007824 */ /* 0x006fe200078e0257 */
[----:B------:R-:W-:Y:S01]  /*83e0*/  ISETP.NE.AND P0, PT, R103, 0x2, PT ;  /* 0x000000026700780c */ /* 0x000fe20003f05270 */
[----:B------:R-:W-:Y:S01]  /*83f0*/  UIADD3 UR50, UPT, UPT, UR50, 0x2, URZ ;  /* 0x0000000232327890 */ /* 0x000fe2000fffe0ff */
[----:B------:R-:W-:Y:S01]  /*8400*/  ISETP.NE.AND P1, PT, R45, 0x2, PT ;  /* 0x000000022d00780c */ /* 0x000fe20003f25270 */
[----:B------:R-:W-:Y:S01]  /*8410*/  IMAD.IADD R24, R43, 0x1, R86 ;  /* 0x000000012b187824 */ /* 0x000fe200078e0256 */
[----:B------:R-:W-:Y:S02]  /*8420*/  R2UR UR20, R0 ;  /* 0x00000000001472ca */ /* 0x000fe400000e0000 */
[----:B------:R-:W-:Y:S02]  /*8430*/  SEL R2, RZ, 0x1, P0 ;  /* 0x00000001ff027807 */ /* 0x000fe40000000000 */
[----:B------:R-:W-:Y:S02]  /*8440*/  SEL R0, RZ, 0x1, P1 ;  /* 0x00000001ff007807 */ /* 0x000fe40000800000 */
[----:B------:R-:W-:Y:S02]  /*8450*/  LOP3.LUT R96, R96, R2, RZ, 0x3c, !PT ;  /* 0x0000000260607212 */ /* 0x000fe400078e3cff */
[----:B------:R-:W-:Y:S02]  /*8460*/  @P2 R2UR UR36, R95 ;  /* 0x000000005f2422ca */ /* 0x000fe400000e0000 */
[----:B------:R-:W-:Y:S02]  /*8470*/  LOP3.LUT R97, R97, R0, RZ, 0x3c, !PT ;  /* 0x0000000061617212 */ /* 0x000fe400078e3cff */
[----:B------:R-:W-:Y:S02]  /*8480*/  SEL R103, R103, RZ, P0 ;  /* 0x000000ff67677207 */ /* 0x000fe40000000000 */
[----:B------:R-:W-:Y:S01]  /*8490*/  SEL R45, R45, RZ, P1 ;  /* 0x000000ff2d2d7207 */ /* 0x000fe20000800000 */
[----:B------:R-:W-:Y:S08]  /*84a0*/  @P2 BRA `(.L_x_132) ;  /* 0xffffffd800042947 */ /* 0x000ff0000383ffff */
[----:B------:R-:W-:-:S09]  /*84b0*/  UISETP.NE.AND UP0, UPT, UR53, URZ, UPT ;  /* 0x000000ff3500728c */ /* 0x000fd2000bf05270 */
[----:B------:R-:W-:Y:S05]  /*84c0*/  BRA.U !UP0, `(.L_x_133) ;  /* 0x0000000108487547 */ /* 0x000fea000b800000 */
[----:B------:R-:W1:Y:S02]  /*84d0*/  LDCU.64 UR4, c[0x0][0xc90] ;  /* 0x00019200ff0477ac */ /* 0x000e640008000a00 */
[----:B-1----:R-:W-:-:S04]  /*84e0*/  UISETP.NE.U32.AND UP0, UPT, UR4, URZ, UPT ;  /* 0x000000ff0400728c */ /* 0x002fc8000bf05070 */
[----:B------:R-:W-:-:S09]  /*84f0*/  UISETP.NE.AND.EX UP0, UPT, UR5, URZ, UPT, UP0 ;  /* 0x000000ff0500728c */ /* 0x000fd2000bf05300 */
[----:B------:R-:W-:Y:S05]  /*8500*/  BRA.U UP0, `(.L_x_134) ;  /* 0x00000001000c7547 */ /* 0x000fea000b800000 */
[----:B------:R-:W-:-:S13]  /*8510*/  FSETP.NEU.AND P0, PT, R49, RZ, PT ;  /* 0x000000ff3100720b */ /* 0x000fda0003f0d000 */
[----:B------:R-:W-:Y:S05]  /*8520*/  @!P0 EXIT ;  /* 0x000000000000894d */ /* 0x000fea0003800000 */
[----:B------:R-:W-:Y:S05]  /*8530*/  BRA `(.L_x_133) ;  /* 0x00000000002c7947 */ /* 0x000fea0003800000 */
.L_x_134:
[----:B------:R-:W-:Y:S01]  /*8540*/  ISETP.NE.AND P0, PT, R102, RZ, PT ;  /* 0x000000ff6600720c */ /* 0x000fe20003f05270 */
[----:B------:R-:W-:-:S12]  /*8550*/  BSSY.RECONVERGENT B0, `(.L_x_133) ;  /* 0x0000009000007945 */ /* 0x000fd80003800200 */
[----:B------:R-:W-:Y:S05]  /*8560*/  @P0 BRA `(.L_x_135) ;  /* 0x0000000000140947 */ /* 0x000fea0003800000 */
[----:B------:R-:W1:Y:S02]  /*8570*/  LDCU.64 UR4, c[0x0][0xc88] ;  /* 0x00019100ff0477ac */ /* 0x000e640008000a00 */
[----:B-1----:R-:W-:-:S04]  /*8580*/  ISETP.NE.U32.AND P0, PT, RZ, UR4, PT ;  /* 0x00000004ff007c0c */ /* 0x002fc8000bf05070 */
[----:B------:R-:W-:-:S13]  /*8590*/  ISETP.NE.AND.EX P0, PT, RZ, UR5, PT, P0 ;  /* 0x00000005ff007c0c */ /* 0x000fda000bf05300 */
[----:B------:R-:W-:Y:S05]  /*85a0*/  @!P0 EXIT ;  /* 0x000000000000894d */ /* 0x000fea0003800000 */
[----:B------:R-:W-:Y:S05]  /*85b0*/  BRA `(.L_x_136) ;  /* 0x0000000000087947 */ /* 0x000fea0003800000 */
.L_x_135:
[----:B------:R-:W-:-:S13]  /*85c0*/  FSETP.NEU.AND P0, PT, R49, RZ, PT ;  /* 0x000000ff3100720b */ /* 0x000fda0003f0d000 */
[----:B------:R-:W-:Y:S05]  /*85d0*/  @!P0 EXIT ;  /* 0x000000000000894d */ /* 0x000fea0003800000 */
.L_x_136:
[----:B------:R-:W-:Y:S05]  /*85e0*/  BSYNC.RECONVERGENT B0 ;  /* 0x0000000000007941 */ /* 0x000fea0003800200 */
.L_x_133:
[----:B------:R-:W-:Y:S01]  /*85f0*/  ULEA UR4, UR49, UR48, 0x3 ;  /* 0x0000003031047291 */ /* 0x000fe2000f8e18ff */
[----:B------:R-:W-:-:S04]  /*8600*/  DEPBAR.LE SB0, 0x0 ;  /* 0x000080000000791a */ /* 0x000fc80000000000 */
[----:B------:R-:W-:-:S04]  /*8610*/  UIADD3 UR4, UPT, UPT, UR4, 0xf8, URZ ;  /* 0x000000f804047890 */ /* 0x000fc8000fffe0ff */
[----:B------:R-:W-:-:S09]  /*8620*/  UPRMT UR4, UR37, 0x654, UR4 ;  /* 0x0000065425047896 */ /* 0x000fd20008000004 */
[----:B------:R-:W-:Y:S01]  /*8630*/  SYNCS.ARRIVE.TRANS64.RED.A1T0 RZ, [UR4], RZ ;  /* 0x000000ffffff79a7 */ /* 0x000fe20008100404 */
[----:B------:R-:W-:Y:S05]  /*8640*/  EXIT ;  /* 0x000000000000794d */ /* 0x000fea0003800000 */
.L_x_25:
[----:B--2---:R2:W1:Y:S02]  /*8650*/  SYNCS.PHASECHK.TRANS64.TRYWAIT P0, [R2+URZ+0x170], R3 ;  /* 0x00017003020075a7 */ /* 0x00446400080011ff */
[----:B-1----:R-:W-:Y:S05]  /*8660*/  @!P0 NANOSLEEP.SYNCS 0x989680 ;  /* 0x009896800000895d */ /* 0x002fea0003900000 */
[----:B------:R-:W1:Y:S02]  /*8670*/  @!P0 SYNCS.PHASECHK.TRANS64 P0, [R2+URZ+0x170], R3 ;  /* 0x00017003020085a7 */ /* 0x000e6400080010ff */
[----:B-1----:R-:W-:Y:S05]  /*8680*/  @!P0 BRA `(.L_x_25) ;  /* 0xfffffffc00f08947 */ /* 0x002fea000383ffff */
[----:B------:R-:W-:Y:S05]  /*8690*/  BRA `(.L_x_137) ;  /* 0xffffff9000b47947 */ /* 0x000fea000383ffff */
.L_x_28:
[----:B------:R-:W-:-:S07]  /*86a0*/  MOV R2, UR33 ;  /* 0x0000002100027c02 */ /* 0x000fce0008000f00 */
.L_x_138:
[----:B-1----:R1:W2:Y:S02]  /*86b0*/  SYNCS.PHASECHK.TRANS64.TRYWAIT P0, [R2+URZ+0x70], R4 ;  /* 0x00007004020075a7 */ /* 0x0022a400080011ff */
[----:B--2---:R-:W-:Y:S05]  /*86c0*/  @!P0 NANOSLEEP.SYNCS 0x989680 ;  /* 0x009896800000895d */ /* 0x004fea0003900000 */
[----:B------:R-:W2:Y:S02]  /*86d0*/  @!P0 SYNCS.PHASECHK.TRANS64 P0, [R2+URZ+0x70], R4 ;  /* 0x00007004020085a7 */ /* 0x000ea400080010ff */
[----:B--2---:R-:W-:Y:S05]  /*86e0*/  @!P0 BRA `(.L_x_138) ;  /* 0xfffffffc00f08947 */ /* 0x004fea000383ffff */
[----:B------:R-:W-:Y:S05]  /*86f0*/  BRA `(.L_x_27) ;  /* 0xffffff9400107947 */ /* 0x000fea000383ffff */
.L_x_37:
[----:B------:R-:W-:-:S07]  /*8700*/  MOV R2, UR33 ;  /* 0x0000002100027c02 */ /* 0x000fce0008000f00 */
.L_x_139:
[----:B-1----:R1:W2:Y:S02]  /*8710*/  SYNCS.PHASECHK.TRANS64.TRYWAIT P0, [R2+URZ+0x70], R4 ;  /* 0x00007004020075a7 */ /* 0x0022a400080011ff */
[----:B--2---:R-:W-:Y:S05]  /*8720*/  @!P0 NANOSLEEP.SYNCS 0x989680 ;  /* 0x009896800000895d */ /* 0x004fea0003900000 */
[----:B------:R-:W2:Y:S02]  /*8730*/  @!P0 SYNCS.PHASECHK.TRANS64 P0, [R2+URZ+0x70], R4 ;  /* 0x00007004020085a7 */ /* 0x000ea400080010ff */
[----:B--2---:R-:W-:Y:S05]  /*8740*/  @!P0 BRA `(.L_x_139) ;  /* 0xfffffffc00f08947 */ /* 0x004fea000383ffff */
[----:B------:R-:W-:Y:S05]  /*8750*/  BRA `(.L_x_36) ;  /* 0xffffff9800287947 */ /* 0x000fea000383ffff */
.L_x_44:
[----:B-1----:R1:W2:Y:S02]  /*8760*/  SYNCS.PHASECHK.TRANS64.TRYWAIT P0, [R2+URZ+0x120], R3 ;  /* 0x00012003020075a7 */ /* 0x0022a400080011ff */
[----:B--2---:R-:W-:Y:S05]  /*8770*/  @!P0 NANOSLEEP.SYNCS 0x989680 ;  /* 0x009896800000895d */ /* 0x004fea0003900000 */
[----:B------:R-:W2:Y:S02]  /*8780*/  @!P0 SYNCS.PHASECHK.TRANS64 P0, [R2+URZ+0x120], R3 ;  /* 0x00012003020085a7 */ /* 0x000ea400080010ff */
[----:B--2---:R-:W-:Y:S05]  /*8790*/  @!P0 BRA `(.L_x_44) ;  /* 0xfffffffc00f08947 */ /* 0x004fea000383ffff */
[----:B------:R-:W-:Y:S05]  /*87a0*/  BRA `(.L_x_140) ;  /* 0xffffff9c00207947 */ /* 0x000fea000383ffff */
.L_x_48:
[----:B----4-:R-:W-:-:S07]  /*87b0*/  MOV R0, UR4 ;  /* 0x0000000400007c02 */ /* 0x010fce0008000f00 */
.L_x_141:
[----:B-1----:R1:W2:Y:S02]  /*87c0*/  SYNCS.PHASECHK.TRANS64.TRYWAIT P0, [R0+URZ], R2 ;  /* 0x00000002000075a7 */ /* 0x0022a400080011ff */
[----:B--2---:R-:W-:Y:S05]  /*87d0*/  @!P0 NANOSLEEP.SYNCS 0x989680 ;  /* 0x009896800000895d */ /* 0x004fea0003900000 */
[----:B------:R-:W2:Y:S02]  /*87e0*/  @!P0 SYNCS.PHASECHK.TRANS64 P0, [R0+URZ], R2 ;  /* 0x00000002000085a7 */ /* 0x000ea400080010ff */
[----:B--2---:R-:W-:Y:S05]  /*87f0*/  @!P0 BRA `(.L_x_141) ;  /* 0xfffffffc00f08947 */ /* 0x004fea000383ffff */
[----:B------:R-:W-:Y:S05]  /*8800*/  BRA `(.L_x_142) ;  /* 0xffffffa000947947 */ /* 0x000fea000383ffff */
.L_x_49:
[----:B----4-:R-:W-:-:S07]  /*8810*/  MOV R0, UR4 ;  /* 0x0000000400007c02 */ /* 0x010fce0008000f00 */
.L_x_143:
[----:B-1----:R1:W2:Y:S02]  /*8820*/  SYNCS.PHASECHK.TRANS64.TRYWAIT P0, [R0+URZ], R3 ;  /* 0x00000003000075a7 */ /* 0x0022a400080011ff */
[----:B--2---:R-:W-:Y:S05]  /*8830*/  @!P0 NANOSLEEP.SYNCS 0x989680 ;  /* 0x009896800000895d */ /* 0x004fea0003900000 */
[----:B------:R-:W2:Y:S02]  /*8840*/  @!P0 SYNCS.PHASECHK.TRANS64 P0, [R0+URZ], R3 ;  /* 0x00000003000085a7 */ /* 0x000ea400080010ff */
[----:B--2---:R-:W-:Y:S05]  /*8850*/  @!P0 BRA `(.L_x_143) ;  /* 0xfffffffc00f08947 */ /* 0x004fea000383ffff */
[----:B------:R-:W-:Y:S05]  /*8860*/  BRA `(.L_x_144) ;  /* 0xffffffa000a07947 */ /* 0x000fea000383ffff */
.L_x_50:
[----:B----4-:R-:W-:-:S07]  /*8870*/  MOV R0, UR4 ;  /* 0x0000000400007c02 */ /* 0x010fce0008000f00 */
.L_x_145:
[----:B-1----:R1:W2:Y:S02]  /*8880*/  SYNCS.PHASECHK.TRANS64.TRYWAIT P0, [R0+URZ], R3 ;  /* 0x00000003000075a7 */ /* 0x0022a400080011ff */
[----:B--2---:R-:W-:Y:S05]  /*8890*/  @!P0 NANOSLEEP.SYNCS 0x989680 ;  /* 0x009896800000895d */ /* 0x004fea0003900000 */
[----:B------:R-:W2:Y:S02]  /*88a0*/  @!P0 SYNCS.PHASECHK.TRANS64 P0, [R0+URZ], R3 ;  /* 0x00000003000085a7 */ /* 0x000ea400080010ff */
[----:B--2---:R-:W-:Y:S05]  /*88b0*/  @!P0 BRA `(.L_x_145) ;  /* 0xfffffffc00f08947 */ /* 0x004fea000383ffff */
[----:B------:R-:W-:Y:S05]  /*88c0*/  BRA `(.L_x_146) ;  /* 0xffffffa000ac7947 */ /* 0x000fea000383ffff */
.L_x_51:
[----:B----4-:R-:W-:-:S07]  /*88d0*/  MOV R0, UR4 ;  /* 0x0000000400007c02 */ /* 0x010fce0008000f00 */
.L_x_147:
[----:B-1----:R1:W2:Y:S02]  /*88e0*/  SYNCS.PHASECHK.TRANS64.TRYWAIT P0, [R0+URZ], R3 ;  /* 0x00000003000075a7 */ /* 0x0022a400080011ff */
[----:B--2---:R-:W-:Y:S05]  /*88f0*/  @!P0 NANOSLEEP.SYNCS 0x989680 ;  /* 0x009896800000895d */ /* 0x004fea0003900000 */
[----:B------:R-:W2:Y:S02]  /*8900*/  @!P0 SYNCS.PHASECHK.TRANS64 P0, [R0+URZ], R3 ;  /* 0x00000003000085a7 */ /* 0x000ea400080010ff */
[----:B--2---:R-:W-:Y:S05]  /*8910*/  @!P0 BRA `(.L_x_147) ;  /* 0xfffffffc00f08947 */ /* 0x004fea000383ffff */
[----:B------:R-:W-:Y:S05]  /*8920*/  BRA `(.L_x_148) ;  /* 0xffffffa000b87947 */ /* 0x000fea000383ffff */
.L_x_52:
[----:B----4-:R-:W-:-:S07]  /*8930*/  MOV R0, UR4 ;  /* 0x0000000400007c02 */ /* 0x010fce0008000f00 */
.L_x_149:
[----:B-1----:R1:W2:Y:S02]  /*8940*/  SYNCS.PHASECHK.TRANS64.TRYWAIT P0, [R0+URZ], R3 ;  /* 0x00000003000075a7 */ /* 0x0022a400080011ff */
[----:B--2---:R-:W-:Y:S05]  /*8950*/  @!P0 NANOSLEEP.SYNCS 0x989680 ;  /* 0x009896800000895d */ /* 0x004fea0003900000 */
[----:B------:R-:W2:Y:S02]  /*8960*/  @!P0 SYNCS.PHASECHK.TRANS64 P0, [R0+URZ], R3 ;  /* 0x00000003000085a7 */ /* 0x000ea400080010ff */
[----:B--2---:R-:W-:Y:S05]  /*8970*/  @!P0 BRA `(.L_x_149) ;  /* 0xfffffffc00f08947 */ /* 0x004fea000383ffff */
[----:B------:R-:W-:Y:S05]  /*8980*/  BRA `(.L_x_150) ;  /* 0xffffffa000c47947 */ /* 0x000fea000383ffff */
.L_x_53:
[----:B----4-:R-:W-:-:S07]  /*8990*/  MOV R0, UR4 ;  /* 0x0000000400007c02 */ /* 0x010fce0008000f00 */
.L_x_151:
[----:B-1----:R1:W2:Y:S02]  /*89a0*/  SYNCS.PHASECHK.TRANS64.TRYWAIT P0, [R0+URZ], R3 ;  /* 0x00000003000075a7 */ /* 0x0022a400080011ff */
[----:B--2---:R-:W-:Y:S05]  /*89b0*/  @!P0 NANOSLEEP.SYNCS 0x989680 ;  /* 0x009896800000895d */ /* 0x004fea0003900000 */
[----:B------:R-:W2:Y:S02]  /*89c0*/  @!P0 SYNCS.PHASECHK.TRANS64 P0, [R0+URZ], R3 ;  /* 0x00000003000085a7 */ /* 0x000ea400080010ff */
[----:B--2---:R-:W-:Y:S05]  /*89d0*/  @!P0 BRA `(.L_x_151) ;  /* 0xfffffffc00f08947 */ /* 0x004fea000383ffff */
[----:B------:R-:W-:Y:S05]  /*89e0*/  BRA `(.L_x_152) ;  /* 0xffffffa000d07947 */ /* 0x000fea000383ffff */
.L_x_54:
[----:B----4-:R-:W-:-:S07]  /*89f0*/  MOV R0, UR4 ;  /* 0x0000000400007c02 */ /* 0x010fce0008000f00 */
.L_x_153:
[----:B-1----:R1:W2:Y:S02]  /*8a00*/  SYNCS.PHASECHK.TRANS64.TRYWAIT P0, [R0+URZ], R3 ;  /* 0x00000003000075a7 */ /* 0x0022a400080011ff */
[----:B--2---:R-:W-:Y:S05]  /*8a10*/  @!P0 NANOSLEEP.SYNCS 0x989680 ;  /* 0x009896800000895d */ /* 0x004fea0003900000 */
[----:B------:R-:W2:Y:S02]  /*8a20*/  @!P0 SYNCS.PHASECHK.TRANS64 P0, [R0+URZ], R3 ;  /* 0x00000003000085a7 */ /* 0x000ea400080010ff */
[----:B--2---:R-:W-:Y:S05]  /*8a30*/  @!P0 BRA `(.L_x_153) ;  /* 0xfffffffc00f08947 */ /* 0x004fea000383ffff */
[----:B------:R-:W-:Y:S05]  /*8a40*/  BRA `(.L_x_154) ;  /* 0xffffffa000dc7947 */ /* 0x000fea000383ffff */
.L_x_55:
[----:B----4-:R-:W-:-:S07]  /*8a50*/  MOV R0, UR4 ;  /* 0x0000000400007c02 */ /* 0x010fce0008000f00 */
.L_x_155:
[----:B-1----:R1:W2:Y:S02]  /*8a60*/  SYNCS.PHASECHK.TRANS64.TRYWAIT P0, [R0+URZ], R3 ;  /* 0x00000003000075a7 */ /* 0x0022a400080011ff */
[----:B--2---:R-:W-:Y:S05]  /*8a70*/  @!P0 NANOSLEEP.SYNCS 0x989680 ;  /* 0x009896800000895d */ /* 0x004fea0003900000 */
[----:B------:R-:W2:Y:S02]  /*8a80*/  @!P0 SYNCS.PHASECHK.TRANS64 P0, [R0+URZ], R3 ;  /* 0x00000003000085a7 */ /* 0x000ea400080010ff */
[----:B--2---:R-:W-:Y:S05]  /*8a90*/  @!P0 BRA `(.L_x_155) ;  /* 0xfffffffc00f08947 */ /* 0x004fea000383ffff */
[----:B------:R-:W-:Y:S05]  /*8aa0*/  BRA `(.L_x_156) ;  /* 0xffffffa000e87947 */ /* 0x000fea000383ffff */
.L_x_56:
[----:B----4-:R-:W-:-:S07]  /*8ab0*/  MOV R0, UR4 ;  /* 0x0000000400007c02 */ /* 0x010fce0008000f00 */
.L_x_157:
[----:B-1----:R1:W2:Y:S02]  /*8ac0*/  SYNCS.PHASECHK.TRANS64.TRYWAIT P0, [R0+URZ], R3 ;  /* 0x00000003000075a7 */ /* 0x0022a400080011ff */
[----:B--2---:R-:W-:Y:S05]  /*8ad0*/  @!P0 NANOSLEEP.SYNCS 0x989680 ;  /* 0x009896800000895d */ /* 0x004fea0003900000 */
[----:B------:R-:W2:Y:S02]  /*8ae0*/  @!P0 SYNCS.PHASECHK.TRANS64 P0, [R0+URZ], R3 ;  /* 0x00000003000085a7 */ /* 0x000ea400080010ff */
[----:B--2---:R-:W-:Y:S05]  /*8af0*/  @!P0 BRA `(.L_x_157) ;  /* 0xfffffffc00f08947 */ /* 0x004fea000383ffff */
[----:B------:R-:W-:Y:S05]  /*8b00*/  BRA `(.L_x_158) ;  /* 0xffffffa000f47947 */ /* 0x000fea000383ffff */
.L_x_57:
[----:B----4-:R-:W-:-:S07]  /*8b10*/  MOV R0, UR4 ;  /* 0x0000000400007c02 */ /* 0x010fce0008000f00 */
.L_x_159:
[----:B-1----:R1:W2:Y:S02]  /*8b20*/  SYNCS.PHASECHK.TRANS64.TRYWAIT P0, [R0+URZ], R3 ;  /* 0x00000003000075a7 */ /* 0x0022a400080011ff */
[----:B--2---:R-:W-:Y:S05]  /*8b30*/  @!P0 NANOSLEEP.SYNCS 0x989680 ;  /* 0x009896800000895d */ /* 0x004fea0003900000 */
[----:B------:R-:W2:Y:S02]  /*8b40*/  @!P0 SYNCS.PHASECHK.TRANS64 P0, [R0+URZ], R3 ;  /* 0x00000003000085a7 */ /* 0x000ea400080010ff */
[----:B--2---:R-:W-:Y:S05]  /*8b50*/  @!P0 BRA `(.L_x_159) ;  /* 0xfffffffc00f08947 */ /* 0x004fea000383ffff */
[----:B------:R-:W-:Y:S05]  /*8b60*/  BRA `(.L_x_160) ;  /* 0xffffffa400007947 */ /* 0x000fea000383ffff */
.L_x_58:
[----:B----4-:R-:W-:-:S07]  /*8b70*/  MOV R0, UR4 ;  /* 0x0000000400007c02 */ /* 0x010fce0008000f00 */
.L_x_161:
[----:B-1----:R1:W2:Y:S02]  /*8b80*/  SYNCS.PHASECHK.TRANS64.TRYWAIT P0, [R0+URZ], R3 ;  /* 0x00000003000075a7 */ /* 0x0022a400080011ff */
[----:B--2---:R-:W-:Y:S05]  /*8b90*/  @!P0 NANOSLEEP.SYNCS 0x989680 ;  /* 0x009896800000895d */ /* 0x004fea0003900000 */
[----:B------:R-:W2:Y:S02]  /*8ba0*/  @!P0 SYNCS.PHASECHK.TRANS64 P0, [R0+URZ], R3 ;  /* 0x00000003000085a7 */ /* 0x000ea400080010ff */
[----:B--2---:R-:W-:Y:S05]  /*8bb0*/  @!P0 BRA `(.L_x_161) ;  /* 0xfffffffc00f08947 */ /* 0x004fea000383ffff */
[----:B------:R-:W-:Y:S05]  /*8bc0*/  BRA `(.L_x_162) ;  /* 0xffffffa4000c7947 */ /* 0x000fea000383ffff */
.L_x_59:
[----:B----4-:R-:W-:-:S07]  /*8bd0*/  MOV R0, UR4 ;  /* 0x0000000400007c02 */ /* 0x010fce0008000f00 */
.L_x_163:
[----:B-1----:R1:W2:Y:S02]  /*8be0*/  SYNCS.PHASECHK.TRANS64.TRYWAIT P0, [R0+URZ], R3 ;  /* 0x00000003000075a7 */ /* 0x0022a400080011ff */
[----:B--2---:R-:W-:Y:S05]  /*8bf0*/  @!P0 NANOSLEEP.SYNCS 0x989680 ;  /* 0x009896800000895d */ /* 0x004fea0003900000 */
[----:B------:R-:W2:Y:S02]  /*8c00*/  @!P0 SYNCS.PHASECHK.TRANS64 P0, [R0+URZ], R3 ;  /* 0x00000003000085a7 */ /* 0x000ea400080010ff */
[----:B--2---:R-:W-:Y:S05]  /*8c10*/  @!P0 BRA `(.L_x_163) ;  /* 0xfffffffc00f08947 */ /* 0x004fea000383ffff */
[----:B------:R-:W-:Y:S05]  /*8c20*/  BRA `(.L_x_164) ;  /* 0xffffffa400187947 */ /* 0x000fea000383ffff */
.L_x_60:
[----:B----4-:R-:W-:-:S07]  /*8c30*/  MOV R0, UR4 ;  /* 0x0000000400007c02 */ /* 0x010fce0008000f00 */
.L_x_165:
[----:B-1----:R1:W2:Y:S02]  /*8c40*/  SYNCS.PHASECHK.TRANS64.TRYWAIT P0, [R0+URZ], R3 ;  /* 0x00000003000075a7 */ /* 0x0022a400080011ff */
[----:B--2---:R-:W-:Y:S05]  /*8c50*/  @!P0 NANOSLEEP.SYNCS 0x989680 ;  /* 0x009896800000895d */ /* 0x004fea0003900000 */
[----:B------:R-:W2:Y:S02]  /*8c60*/  @!P0 SYNCS.PHASECHK.TRANS64 P0, [R0+URZ], R3 ;  /* 0x00000003000085a7 */ /* 0x000ea400080010ff */
[----:B--2---:R-:W-:Y:S05]  /*8c70*/  @!P0 BRA `(.L_x_165) ;  /* 0xfffffffc00f08947 */ /* 0x004fea000383ffff */
[----:B------:R-:W-:Y:S05]  /*8c80*/  BRA `(.L_x_166) ;  /* 0xffffffa400247947 */ /* 0x000fea000383ffff */
.L_x_63:
[----:B-1----:R1:W2:Y:S02]  /*8c90*/  SYNCS.PHASECHK.TRANS64.TRYWAIT P0, [R0+URZ+0x160], R4 ;  /* 0x00016004000075a7 */ /* 0x0022a400080011ff */
[----:B--2---:R-:W-:Y:S05]  /*8ca0*/  @!P0 NANOSLEEP.SYNCS 0x989680 ;  /* 0x009896800000895d */ /* 0x004fea0003900000 */
[----:B------:R-:W2:Y:S02]  /*8cb0*/  @!P0 SYNCS.PHASECHK.TRANS64 P0, [R0+URZ+0x160], R4 ;  /* 0x00016004000085a7 */ /* 0x000ea400080010ff */
[----:B--2---:R-:W-:Y:S05]  /*8cc0*/  @!P0 BRA `(.L_x_63) ;  /* 0xfffffffc00f08947 */ /* 0x004fea000383ffff */
[----:B------:R-:W-:Y:S05]  /*8cd0*/  BRA `(.L_x_167) ;  /* 0xffffffa400847947 */ /* 0x000fea000383ffff */
.L_x_64:
[----:B------:R-:W-:-:S07]  /*8ce0*/  MOV R0, UR5 ;  /* 0x0000000500007c02 */ /* 0x000fce0008000f00 */
.L_x_168:
[----:B-1----:R1:W2:Y:S02]  /*8cf0*/  SYNCS.PHASECHK.TRANS64.TRYWAIT P0, [R0+URZ+0x130], R5 ;  /* 0x00013005000075a7 */ /* 0x0022a400080011ff */
[----:B--2---:R-:W-:Y:S05]  /*8d00*/  @!P0 NANOSLEEP.SYNCS 0x989680 ;  /* 0x009896800000895d */ /* 0x004fea0003900000 */
[----:B------:R-:W2:Y:S02]  /*8d10*/  @!P0 SYNCS.PHASECHK.TRANS64 P0, [R0+URZ+0x130], R5 ;  /* 0x00013005000085a7 */ /* 0x000ea400080010ff */
[----:B--2---:R-:W-:Y:S05]  /*8d20*/  @!P0 BRA `(.L_x_168) ;  /* 0xfffffffc00f08947 */ /* 0x004fea000383ffff */
[----:B------:R-:W-:Y:S05]  /*8d30*/  BRA `(.L_x_169) ;  /* 0xffffffa400947947 */ /* 0x000fea000383ffff */
.L_x_65:
[----:B-1----:R1:W2:Y:S02]  /*8d40*/  SYNCS.PHASECHK.TRANS64.TRYWAIT P1, [R0+URZ+0x120], R4 ;  /* 0x00012004000075a7 */ /* 0x0022a400080211ff */
[----:B--2---:R-:W-:Y:S05]  /*8d50*/  @!P1 NANOSLEEP.SYNCS 0x989680 ;  /* 0x009896800000995d */ /* 0x004fea0003900000 */
[----:B------:R-:W2:Y:S02]  /*8d60*/  @!P1 SYNCS.PHASECHK.TRANS64 P1, [R0+URZ+0x120], R4 ;  /* 0x00012004000095a7 */ /* 0x000ea400080210ff */
[----:B--2---:R-:W-:Y:S05]  /*8d70*/  @!P1 BRA `(.L_x_65) ;  /* 0xfffffffc00f09947 */ /* 0x004fea000383ffff */
[----:B------:R-:W-:Y:S05]  /*8d80*/  BRA `(.L_x_170) ;  /* 0xffffffa400c47947 */ /* 0x000fea000383ffff */
.L_x_68:
[----:B------:R-:W-:-:S07]  /*8d90*/  MOV R0, UR5 ;  /* 0x0000000500007c02 */ /* 0x000fce0008000f00 */
.L_x_171:
[----:B-1----:R1:W2:Y:S02]  /*8da0*/  SYNCS.PHASECHK.TRANS64.TRYWAIT P0, [R0+URZ+0x130], R2 ;  /* 0x00013002000075a7 */ /* 0x0022a400080011ff */
[----:B--2---:R-:W-:Y:S05]  /*8db0*/  @!P0 NANOSLEEP.SYNCS 0x989680 ;  /* 0x009896800000895d */ /* 0x004fea0003900000 */
[----:B------:R-:W2:Y:S02]  /*8dc0*/  @!P0 SYNCS.PHASECHK.TRANS64 P0, [R0+URZ+0x130], R2 ;  /* 0x00013002000085a7 */ /* 0x000ea400080010ff */
[----:B--2---:R-:W-:Y:S05]  /*8dd0*/  @!P0 BRA `(.L_x_171) ;  /* 0xfffffffc00f08947 */ /* 0x004fea000383ffff */
[----:B------:R-:W-:Y:S05]  /*8de0*/  BRA `(.L_x_67) ;  /* 0xffffffa800187947 */ /* 0x000fea000383ffff */
.L_x_75:
[----:B--2---:R2:W4:Y:S02]  /*8df0*/  SYNCS.PHASECHK.TRANS64.TRYWAIT P0, [R2+URZ+0x120], R3 ;  /* 0x00012003020075a7 */ /* 0x00452400080011ff */
[----:B----4-:R-:W-:Y:S05]  /*8e00*/  @!P0 NANOSLEEP.SYNCS 0x989680 ;  /* 0x009896800000895d */ /* 0x010fea0003900000 */
[----:B------:R-:W4:Y:S02]  /*8e10*/  @!P0 SYNCS.PHASECHK.TRANS64 P0, [R2+URZ+0x120], R3 ;  /* 0x00012003020085a7 */ /* 0x000f2400080010ff */
[----:B----4-:R-:W-:Y:S05]  /*8e20*/  @!P0 BRA `(.L_x_75) ;  /* 0xfffffffc00f08947 */ /* 0x010fea000383ffff */
[----:B------:R-:W-:Y:S05]  /*8e30*/  BRA `(.L_x_172) ;  /* 0xffffffac00b47947 */ /* 0x000fea000383ffff */
.L_x_78:
[----:B------:R-:W-:-:S07]  /*8e40*/  MOV R3, UR12 ;  /* 0x0000000c00037c02 */ /* 0x000fce0008000f00 */
.L_x_173:
[----:B--2---:R2:W3:Y:S02]  /*8e50*/  SYNCS.PHASECHK.TRANS64.TRYWAIT P0, [R3+URZ+0x150], R2 ;  /* 0x00015002030075a7 */ /* 0x0044e400080011ff */
[----:B---3--:R-:W-:Y:S05]  /*8e60*/  @!P0 NANOSLEEP.SYNCS 0x989680 ;  /* 0x009896800000895d */ /* 0x008fea0003900000 */
[----:B------:R-:W3:Y:S02]  /*8e70*/  @!P0 SYNCS.PHASECHK.TRANS64 P0, [R3+URZ+0x150], R2 ;  /* 0x00015002030085a7 */ /* 0x000ee400080010ff */
[----:B---3--:R-:W-:Y:S05]  /*8e80*/  @!P0 BRA `(.L_x_173) ;  /* 0xfffffffc00f08947 */ /* 0x008fea000383ffff */
[----:B------:R-:W-:Y:S05]  /*8e90*/  BRA `(.L_x_174) ;  /* 0xffffffb400187947 */ /* 0x000fea000383ffff */
.L_x_81:
[----:B------:R-:W-:Y:S07]  /*8ea0*/  MOV R2, UR11 ;  /* 0x0000000b00027c02 */ /* 0x000fee0008000f00 */
.L_x_175:
[----:B--2---:R2:W3:Y:S02]  /*8eb0*/  SYNCS.PHASECHK.TRANS64.TRYWAIT P0, [R2+URZ], R3 ;  /* 0x00000003020075a7 */ /* 0x0044e400080011ff */
[----:B---3--:R-:W-:Y:S05]  /*8ec0*/  @!P0 NANOSLEEP.SYNCS 0x989680 ;  /* 0x009896800000895d */ /* 0x008fea0003900000 */
[----:B------:R-:W3:Y:S02]  /*8ed0*/  @!P0 SYNCS.PHASECHK.TRANS64 P0, [R2+URZ], R3 ;  /* 0x00000003020085a7 */ /* 0x000ee400080010ff */
[----:B---3--:R-:W-:Y:S05]  /*8ee0*/  @!P0 BRA `(.L_x_175) ;  /* 0xfffffffc00f08947 */ /* 0x008fea000383ffff */
[----:B------:R-:W-:Y:S05]  /*8ef0*/  BRA `(.L_x_80) ;  /* 0xffffffb400607947 */ /* 0x000fea000383ffff */
.L_x_84:
[----:B------:R-:W-:-:S07]  /*8f00*/  MOV R0, UR5 ;  /* 0x0000000500007c02 */ /* 0x000fce0008000f00 */
.L_x_176:
[----:B-1----:R1:W3:Y:S02]  /*8f10*/  SYNCS.PHASECHK.TRANS64.TRYWAIT P0, [R0+URZ], R2 ;  /* 0x00000002000075a7 */ /* 0x0022e400080011ff */
[----:B---3--:R-:W-:Y:S05]  /*8f20*/  @!P0 NANOSLEEP.SYNCS 0x989680 ;  /* 0x009896800000895d */ /* 0x008fea0003900000 */
[----:B------:R-:W3:Y:S02]  /*8f30*/  @!P0 SYNCS.PHASECHK.TRANS64 P0, [R0+URZ], R2 ;  /* 0x00000002000085a7 */ /* 0x000ee400080010ff */
[----:B---3--:R-:W-:Y:S05]  /*8f40*/  @!P0 BRA `(.L_x_176) ;  /* 0xfffffffc00f08947 */ /* 0x008fea000383ffff */
[----:B------:R-:W-:Y:S05]  /*8f50*/  BRA `(.L_x_177) ;  /* 0xffffffb8004c7947 */ /* 0x000fea000383ffff */
.L_x_85:
[----:B------:R-:W-:-:S07]  /*8f60*/  MOV R0, UR6 ;  /* 0x0000000600007c02 */ /* 0x000fce0008000f00 */
.L_x_178:
[----:B-1----:R1:W3:Y:S02]  /*8f70*/  SYNCS.PHASECHK.TRANS64.TRYWAIT P0, [R0+URZ], R2 ;  /* 0x00000002000075a7 */ /* 0x0022e400080011ff */
[----:B---3--:R-:W-:Y:S05]  /*8f80*/  @!P0 NANOSLEEP.SYNCS 0x989680 ;  /* 0x009896800000895d */ /* 0x008fea0003900000 */
[----:B------:R-:W3:Y:S02]  /*8f90*/  @!P0 SYNCS.PHASECHK.TRANS64 P0, [R0+URZ], R2 ;  /* 0x00000002000085a7 */ /* 0x000ee400080010ff */
[----:B---3--:R-:W-:Y:S05]  /*8fa0*/  @!P0 BRA `(.L_x_178) ;  /* 0xfffffffc00f08947 */ /* 0x008fea000383ffff */
[----:B------:R-:W-:Y:S05]  /*8fb0*/  BRA `(.L_x_179) ;  /* 0xffffffb800587947 */ /* 0x000fea000383ffff */
.L_x_90:
[----:B--2---:R2:W4:Y:S02]  /*8fc0*/  SYNCS.PHASECHK.TRANS64.TRYWAIT P0, [R0+URZ+0x120], R2 ;  /* 0x00012002000075a7 */ /* 0x00452400080011ff */
[----:B----4-:R-:W-:Y:S05]  /*8fd0*/  @!P0 NANOSLEEP.SYNCS 0x989680 ;  /* 0x009896800000895d */ /* 0x010fea0003900000 */
[----:B------:R-:W4:Y:S02]  /*8fe0*/  @!P0 SYNCS.PHASECHK.TRANS64 P0, [R0+URZ+0x120], R2 ;  /* 0x00012002000085a7 */ /* 0x000f2400080010ff */
[----:B----4-:R-:W-:Y:S05]  /*8ff0*/  @!P0 BRA `(.L_x_90) ;  /* 0xfffffffc00f08947 */ /* 0x010fea000383ffff */
[----:B------:R-:W-:Y:S05]  /*9000*/  BRA `(.L_x_180) ;  /* 0xffffffbc00407947 */ /* 0x000fea000383ffff */
.L_x_93:
[----:B------:R-:W-:Y:S07]  /*9010*/  MOV R0, UR4 ;  /* 0x0000000400007c02 */ /* 0x000fee0008000f00 */
.L_x_181:
[----:B--2---:R2:W3:Y:S02]  /*9020*/  SYNCS.PHASECHK.TRANS64.TRYWAIT P0, [R0+URZ+0x118], R2 ;  /* 0x00011802000075a7 */ /* 0x0044e400080011ff */
[----:B---3--:R-:W-:Y:S05]  /*9030*/  @!P0 NANOSLEEP.SYNCS 0x989680 ;  /* 0x009896800000895d */ /* 0x008fea0003900000 */
[----:B------:R-:W3:Y:S02]  /*9040*/  @!P0 SYNCS.PHASECHK.TRANS64 P0, [R0+URZ+0x118], R2 ;  /* 0x00011802000085a7 */ /* 0x000ee400080010ff */
[----:B---3--:R-:W-:Y:S05]  /*9050*/  @!P0 BRA `(.L_x_181) ;  /* 0xfffffffc00f08947 */ /* 0x008fea000383ffff */
[----:B------:R-:W-:Y:S05]  /*9060*/  BRA `(.L_x_92) ;  /* 0xffffffc000207947 */ /* 0x000fea000383ffff */
.L_x_96:
[----:B------:R-:W-:Y:S07]  /*9070*/  MOV R0, UR7 ;  /* 0x0000000700007c02 */ /* 0x000fee0008000f00 */
.L_x_182:
[----:B-1----:R1:W2:Y:S02]  /*9080*/  SYNCS.PHASECHK.TRANS64.TRYWAIT P0, [R0+URZ+0xf8], R9 ;  /* 0x0000f809000075a7 */ /* 0x0022a400080011ff */
[----:B--2---:R-:W-:Y:S05]  /*9090*/  @!P0 NANOSLEEP.SYNCS 0x989680 ;  /* 0x009896800000895d */ /* 0x004fea0003900000 */
[----:B------:R-:W2:Y:S02]  /*90a0*/  @!P0 SYNCS.PHASECHK.TRANS64 P0, [R0+URZ+0xf8], R9 ;  /* 0x0000f809000085a7 */ /* 0x000ea400080010ff */
[----:B--2---:R-:W-:Y:S05]  /*90b0*/  @!P0 BRA `(.L_x_182) ;  /* 0xfffffffc00f08947 */ /* 0x004fea000383ffff */
[----:B------:R-:W-:Y:S05]  /*90c0*/  BRA `(.L_x_183) ;  /* 0xffffffc000987947 */ /* 0x000fea000383ffff */
.L_x_97:
[----:B------:R-:W-:Y:S07]  /*90d0*/  MOV R0, UR5 ;  /* 0x0000000500007c02 */ /* 0x000fee0008000f00 */
.L_x_184:
[----:B-1----:R1:W2:Y:S02]  /*90e0*/  SYNCS.PHASECHK.TRANS64.TRYWAIT P0, [R0+URZ+0xf8], R24 ;  /* 0x0000f818000075a7 */ /* 0x0022a400080011ff */
[----:B--2---:R-:W-:Y:S05]  /*90f0*/  @!P0 NANOSLEEP.SYNCS 0x989680 ;  /* 0x009896800000895d */ /* 0x004fea0003900000 */
[----:B------:R-:W2:Y:S02]  /*9100*/  @!P0 SYNCS.PHASECHK.TRANS64 P0, [R0+URZ+0xf8], R24 ;  /* 0x0000f818000085a7 */ /* 0x000ea400080010ff */
[----:B--2---:R-:W-:Y:S05]  /*9110*/  @!P0 BRA `(.L_x_184) ;  /* 0xfffffffc00f08947 */ /* 0x004fea000383ffff */
[----:B------:R-:W-:Y:S05]  /*9120*/  BRA `(.L_x_185) ;  /* 0xffffffc400387947 */ /* 0x000fea000383ffff */
.L_x_99:
[----:B------:R-:W-:-:S07]  /*9130*/  MOV R0, UR5 ;  /* 0x0000000500007c02 */ /* 0x000fce0008000f00 */
.L_x_186:
[----:B-1----:R1:W3:Y:S02]  /*9140*/  SYNCS.PHASECHK.TRANS64.TRYWAIT P0, [R0+URZ], R2 ;  /* 0x00000002000075a7 */ /* 0x0022e400080011ff */
[----:B---3--:R-:W-:Y:S05]  /*9150*/  @!P0 NANOSLEEP.SYNCS 0x989680 ;  /* 0x009896800000895d */ /* 0x008fea0003900000 */
[----:B------:R-:W3:Y:S02]  /*9160*/  @!P0 SYNCS.PHASECHK.TRANS64 P0, [R0+URZ], R2 ;  /* 0x00000002000085a7 */ /* 0x000ee400080010ff */
[----:B---3--:R-:W-:Y:S05]  /*9170*/  @!P0 BRA `(.L_x_186) ;  /* 0xfffffffc00f08947 */ /* 0x008fea000383ffff */
[----:B------:R-:W-:Y:S05]  /*9180*/  BRA `(.L_x_187) ;  /* 0xffffffc400c47947 */ /* 0x000fea000383ffff */
.L_x_100:
[----:B------:R-:W-:-:S07]  /*9190*/  MOV R0, UR5 ;  /* 0x0000000500007c02 */ /* 0x000fce0008000f00 */
.L_x_188:
[----:B-1----:R1:W3:Y:S02]  /*91a0*/  SYNCS.PHASECHK.TRANS64.TRYWAIT P0, [R0+URZ], R2 ;  /* 0x00000002000075a7 */ /* 0x0022e400080011ff */
[----:B---3--:R-:W-:Y:S05]  /*91b0*/  @!P0 NANOSLEEP.SYNCS 0x989680 ;  /* 0x009896800000895d */ /* 0x008fea0003900000 */
[----:B------:R-:W3:Y:S02]  /*91c0*/  @!P0 SYNCS.PHASECHK.TRANS64 P0, [R0+URZ], R2 ;  /* 0x00000002000085a7 */ /* 0x000ee400080010ff */
[----:B---3--:R-:W-:Y:S05]  /*91d0*/  @!P0 BRA `(.L_x_188) ;  /* 0xfffffffc00f08947 */ /* 0x008fea000383ffff */
[----:B------:R-:W-:Y:S05]  /*91e0*/  BRA `(.L_x_189) ;  /* 0xffffffc400d07947 */ /* 0x000fea000383ffff */
.L_x_102:
[----:B--2---:R2:W4:Y:S02]  /*91f0*/  SYNCS.PHASECHK.TRANS64.TRYWAIT P0, [R0+URZ+0x120], R2 ;  /* 0x00012002000075a7 */ /* 0x00452400080011ff */
[----:B----4-:R-:W-:Y:S05]  /*9200*/  @!P0 NANOSLEEP.SYNCS 0x989680 ;  /* 0x009896800000895d */ /* 0x010fea0003900000 */
[----:B------:R-:W4:Y:S02]  /*9210*/  @!P0 SYNCS.PHASECHK.TRANS64 P0, [R0+URZ+0x120], R2 ;  /* 0x00012002000085a7 */ /* 0x000f2400080010ff */
[----:B----4-:R-:W-:Y:S05]  /*9220*/  @!P0 BRA `(.L_x_102) ;  /* 0xfffffffc00f08947 */ /* 0x010fea000383ffff */
[----:B------:R-:W-:Y:S05]  /*9230*/  BRA `(.L_x_190) ;  /* 0xffffffc800b47947 */ /* 0x000fea000383ffff */
.L_x_112:
[----:B-1----:R1:W3:Y:S02]  /*9240*/  SYNCS.PHASECHK.TRANS64.TRYWAIT P1, [R0+URZ+0xe0], R3 ;  /* 0x0000e003000075a7 */ /* 0x0022e400080211ff */
[----:B---3--:R-:W-:Y:S05]  /*9250*/  @!P1 NANOSLEEP.SYNCS 0x989680 ;  /* 0x009896800000995d */ /* 0x008fea0003900000 */
[----:B------:R-:W3:Y:S02]  /*9260*/  @!P1 SYNCS.PHASECHK.TRANS64 P1, [R0+URZ+0xe0], R3 ;  /* 0x0000e003000095a7 */ /* 0x000ee400080210ff */
[----:B---3--:R-:W-:Y:S05]  /*9270*/  @!P1 BRA `(.L_x_112) ;  /* 0xfffffffc00f09947 */ /* 0x008fea000383ffff */
[----:B------:R-:W-:Y:S05]  /*9280*/  BRA `(.L_x_111) ;  /* 0xffffffd400e07947 */ /* 0x000fea000383ffff */
.L_x_114:
[----:B-1----:R1:W4:Y:S02]  /*9290*/  SYNCS.PHASECHK.TRANS64.TRYWAIT P0, [R73+URZ+0x140], R2 ;  /* 0x00014002490075a7 */ /* 0x00232400080011ff */
[----:B----4-:R-:W-:Y:S05]  /*92a0*/  @!P0 NANOSLEEP.SYNCS 0x989680 ;  /* 0x009896800000895d */ /* 0x010fea0003900000 */
[----:B------:R-:W4:Y:S02]  /*92b0*/  @!P0 SYNCS.PHASECHK.TRANS64 P0, [R73+URZ+0x140], R2 ;  /* 0x00014002490085a7 */ /* 0x000f2400080010ff */
[----:B----4-:R-:W-:Y:S05]  /*92c0*/  @!P0 BRA `(.L_x_114) ;  /* 0xfffffffc00f08947 */ /* 0x010fea000383ffff */
[----:B------:R-:W-:Y:S05]  /*92d0*/  BRA `(.L_x_113) ;  /* 0xffffffd800187947 */ /* 0x000fea000383ffff */
.L_x_125:
[----:B--2---:R2:W4:Y:S02]  /*92e0*/  SYNCS.PHASECHK.TRANS64.TRYWAIT P0, [R2+URZ+0xe0], R107 ;  /* 0x0000e06b020075a7 */ /* 0x00452400080011ff */
[----:B----4-:R-:W-:Y:S05]  /*92f0*/  @!P0 NANOSLEEP.SYNCS 0x989680 ;  /* 0x009896800000895d */ /* 0x010fea0003900000 */
[----:B------:R-:W4:Y:S02]  /*9300*/  @!P0 SYNCS.PHASECHK.TRANS64 P0, [R2+URZ+0xe0], R107 ;  /* 0x0000e06b020085a7 */ /* 0x000f2400080010ff */
[----:B----4-:R-:W-:Y:S05]  /*9310*/  @!P0 BRA `(.L_x_125) ;  /* 0xfffffffc00f08947 */ /* 0x010fea000383ffff */
[----:B------:R-:W-:Y:S05]  /*9320*/  BRA `(.L_x_124) ;  /* 0xffffffe400007947 */ /* 0x000fea000383ffff */
        .weak           $__internal_0_$__cuda_sm10x_tcgen05_guardrail_trap_col_being_dealloced_not_returned_by_alloc
        .type           $__internal_0_$__cuda_sm10x_tcgen05_guardrail_trap_col_being_dealloced_not_returned_by_alloc,@function
        .size           $__internal_0_$__cuda_sm10x_tcgen05_guardrail_trap_col_being_dealloced_not_returned_by_alloc,($__internal_1_$__cuda_sm10x_tcgen05_guardrail_trap_phase_invalid_during_alloc - $__internal_0_$__cuda_sm10x_tcgen05_guardrail_trap_col_being_dealloced_not_returned_by_alloc)
$__internal_0_$__cuda_sm10x_tcgen05_guardrail_trap_col_being_dealloced_not_returned_by_alloc:
[----:B------:R-:W-:Y:S05]  /*9330*/  BPT.TRAP 0x1 ;  /* 0x000000040000795c */ /* 0x000fea0000300000 */
[----:B------:R-:W-:-:S04]  /*9340*/  HFMA2 R3, -RZ, RZ, 0, 0 ;  /* 0x00000000ff037431 */ /* 0x000fc800000001ff */
[----:B------:R-:W-:Y:S05]  /*9350*/  RET.REL.NODEC R2 `(_ZN7cutlass13device_kernelINS_4gemm6kernel13GemmUniversalIN4cute5tupleIJiiiiEEENS1_10collective13CollectiveMmaINS1_46MainloopSm100TmaUmmaWarpSpecializedBlockScaledILi14ELi2ELi2ENS5_IJNS4_1CILi1EEENSA_ILi2EEESB_EEEEENS5_IJNSA_ILi128EEENSA_ILi64EEESF_EEENS5_IJNS_12float_e2m1_tENS_13float_ue4m3_tEEEENS5_IJNS5_IJlSB_lEEENS4_6LayoutINS5_IJNS5_IJNS5_IJNSA_ILi32EEENSA_ILi4EEEEEEiEEENS5_IJNS5_IJNSA_ILi16EEESO_EEEiEEENS5_IJSB_iEEEEEENS5_IJST_NS5_IJNS5_IJNSA_ILi0EEESB_EEENSA_ILi512EEEEEENS5_IJSW_iEEEEEEEEEEESK_S13_NS4_8TiledMMAINS4_8MMA_AtomIJNS4_17SM100_MMA_MXF4_SSISI_SI_fSJ_Li128ELi64ELi16ELNS4_4UMMA5MajorE0ELS18_0ELNS17_7ScaleInE0ELS19_0EEEEEENSM_INS5_IJSB_SB_SB_EEENS5_IJSW_SW_SW_EEEEENS5_IJNS4_10UnderscoreES1F_S1F_EEEEENS5_IJNS4_23SM90_TMA_LOAD_MULTICASTES1I_EEENS5_IJNS4_14ComposedLayoutINS4_7SwizzleILi2ELi4ELi3EEENS4_18smem_ptr_flag_bitsILi4EEENSM_INS5_IJNSA_ILi8EEESF_EEENS5_IJSF_SB_EEEEEEENSM_INS5_IJNS5_IJNS5_IJSP_SB_EEESS_EEESB_NS5_IJSB_SC_EEEEEENS5_IJNS5_IJNS5_IJSS_SY_EEESX_EEESW_NS5_IJSO_SY_EEEEEEEEEEEvNS4_8identityENS5_IJNS4_13SM90_TMA_LOADES25_EEES23_vS24_EENS_8epilogue10collective18CollectiveEpilogueINS28_23Sm100TmaWarpSpecializedILi3ELi2ELi32ELb1ELb0EEEJSH_NS5_IJNSM_ISF_SB_EENSM_ISN_SB_EEEEENS_10bfloat16_tESL_S2G_SL_NS28_6fusion15FusionCallbacksIS2C_NS2H_17LinearCombinationIS2G_fS2G_fLNS_15FloatRoundStyleE2EEESH_S2F_JEEENS4_5SM1004TMEM4LOAD26SM100_TMEM_LOAD_32dp32b32xES25_NS1K_IS1M_NS1N_ILi16EEENSM_INS5_IJS1P_SN_EEENS5_IJSN_SB_EEEEEEENS4_39AutoVectorizingCopyWithAssumedAlignmentILi128EEENS4_14SM90_TMA_STOREES2V_S2X_S2X_EEEvvEEEEvNT_6ParamsE) ;  /* 0xffffff6c02287950 */ /* 0x000fea0003c3ffff */
        .weak           $__internal_1_$__cuda_sm10x_tcgen05_guardrail_trap_phase_invalid_during_alloc
        .type           $__internal_1_$__cuda_sm10x_tcgen05_guardrail_trap_phase_invalid_during_alloc,@function
        .size           $__internal_1_$__cuda_sm10x_tcgen05_guardrail_trap_phase_invalid_during_alloc,($__internal_2_$__cuda_sm10x_tcgen05_guardrail_trap_unallocated_columns_being_dealloced - $__internal_1_$__cuda_sm10x_tcgen05_guardrail_trap_phase_invalid_during_alloc)
$__internal_1_$__cuda_sm10x_tcgen05_guardrail_trap_phase_invalid_during_alloc:
[----:B------:R-:W-:Y:S05]  /*9360*/  BPT.TRAP 0x1 ;  /* 0x000000040000795c */ /* 0x000fea0000300000 */
[----:B------:R-:W-:-:S04]  /*9370*/  MOV R3, 0x0 ;  /* 0x0000000000037802 */ /* 0x000fc80000000f00 */
[----:B------:R-:W-:Y:S05]  /*9380*/  RET.REL.NODEC R2 `(_ZN7cutlass13device_kernelINS_4gemm6kernel13GemmUniversalIN4cute5tupleIJiiiiEEENS1_10collective13CollectiveMmaINS1_46MainloopSm100TmaUmmaWarpSpecializedBlockScaledILi14ELi2ELi2ENS5_IJNS4_1CILi1EEENSA_ILi2EEESB_EEEEENS5_IJNSA_ILi128EEENSA_ILi64EEESF_EEENS5_IJNS_12float_e2m1_tENS_13float_ue4m3_tEEEENS5_IJNS5_IJlSB_lEEENS4_6LayoutINS5_IJNS5_IJNS5_IJNSA_ILi32EEENSA_ILi4EEEEEEiEEENS5_IJNS5_IJNSA_ILi16EEESO_EEEiEEENS5_IJSB_iEEEEEENS5_IJST_NS5_IJNS5_IJNSA_ILi0EEESB_EEENSA_ILi512EEEEEENS5_IJSW_iEEEEEEEEEEESK_S13_NS4_8TiledMMAINS4_8MMA_AtomIJNS4_17SM100_MMA_MXF4_SSISI_SI_fSJ_Li128ELi64ELi16ELNS4_4UMMA5MajorE0ELS18_0ELNS17_7ScaleInE0ELS19_0EEEEEENSM_INS5_IJSB_SB_SB_EEENS5_IJSW_SW_SW_EEEEENS5_IJNS4_10UnderscoreES1F_S1F_EEEEENS5_IJNS4_23SM90_TMA_LOAD_MULTICASTES1I_EEENS5_IJNS4_14ComposedLayoutINS4_7SwizzleILi2ELi4ELi3EEENS4_18smem_ptr_flag_bitsILi4EEENSM_INS5_IJNSA_ILi8EEESF_EEENS5_IJSF_SB_EEEEEEENSM_INS5_IJNS5_IJNS5_IJSP_SB_EEESS_EEESB_NS5_IJSB_SC_EEEEEENS5_IJNS5_IJNS5_IJSS_SY_EEESX_EEESW_NS5_IJSO_SY_EEEEEEEEEEEvNS4_8identityENS5_IJNS4_13SM90_TMA_LOADES25_EEES23_vS24_EENS_8epilogue10collective18CollectiveEpilogueINS28_23Sm100TmaWarpSpecializedILi3ELi2ELi32ELb1ELb0EEEJSH_NS5_IJNSM_ISF_SB_EENSM_ISN_SB_EEEEENS_10bfloat16_tESL_S2G_SL_NS28_6fusion15FusionCallbacksIS2C_NS2H_17LinearCombinationIS2G_fS2G_fLNS_15FloatRoundStyleE2EEESH_S2F_JEEENS4_5SM1004TMEM4LOAD26SM100_TMEM_LOAD_32dp32b32xES25_NS1K_IS1M_NS1N_ILi16EEENSM_INS5_IJS1P_SN_EEENS5_IJSN_SB_EEEEEEENS4_39AutoVectorizingCopyWithAssumedAlignmentILi128EEENS4_14SM90_TMA_STOREES2V_S2X_S2X_EEEvvEEEEvNT_6ParamsE) ;  /* 0xffffff6c021c7950 */ /* 0x000fea0003c3ffff */
        .weak           $__internal_2_$__cuda_sm10x_tcgen05_guardrail_trap_unallocated_columns_being_dealloced
        .type           $__internal_2_$__cuda_sm10x_tcgen05_guardrail_trap_unallocated_columns_being_dealloced,@function
        .size           $__internal_2_$__cuda_sm10x_tcgen05_guardrail_trap_unallocated_columns_being_dealloced,(.L_x_192 - $__internal_2_$__cuda_sm10x_tcgen05_guardrail_trap_unallocated_columns_being_dealloced)
$__internal_2_$__cuda_sm10x_tcgen05_guardrail_trap_unallocated_columns_being_dealloced:
[----:B------:R-:W-:Y:S05]  /*9390*/  BPT.TRAP 0x1 ;  /* 0x000000040000795c */ /* 0x000fea0000300000 */
[----:B------:R-:W-:-:S04]  /*93a0*/  HFMA2 R3, -RZ, RZ, 0, 0 ;  /* 0x00000000ff037431 */ /* 0x000fc800000001ff */
[----:B------:R-:W-:Y:S05]  /*93b0*/  RET.REL.NODEC R2 `(_ZN7cutlass13device_kernelINS_4gemm6kernel13GemmUniversalIN4cute5tupleIJiiiiEEENS1_10collective13CollectiveMmaINS1_46MainloopSm100TmaUmmaWarpSpecializedBlockScaledILi14ELi2ELi2ENS5_IJNS4_1CILi1EEENSA_ILi2EEESB_EEEEENS5_IJNSA_ILi128EEENSA_ILi64EEESF_EEENS5_IJNS_12float_e2m1_tENS_13float_ue4m3_tEEEENS5_IJNS5_IJlSB_lEEENS4_6LayoutINS5_IJNS5_IJNS5_IJNSA_ILi32EEENSA_ILi4EEEEEEiEEENS5_IJNS5_IJNSA_ILi16EEESO_EEEiEEENS5_IJSB_iEEEEEENS5_IJST_NS5_IJNS5_IJNSA_ILi0EEESB_EEENSA_ILi512EEEEEENS5_IJSW_iEEEEEEEEEEESK_S13_NS4_8TiledMMAINS4_8MMA_AtomIJNS4_17SM100_MMA_MXF4_SSISI_SI_fSJ_Li128ELi64ELi16ELNS4_4UMMA5MajorE0ELS18_0ELNS17_7ScaleInE0ELS19_0EEEEEENSM_INS5_IJSB_SB_SB_EEENS5_IJSW_SW_SW_EEEEENS5_IJNS4_10UnderscoreES1F_S1F_EEEEENS5_IJNS4_23SM90_TMA_LOAD_MULTICASTES1I_EEENS5_IJNS4_14ComposedLayoutINS4_7SwizzleILi2ELi4ELi3EEENS4_18smem_ptr_flag_bitsILi4EEENSM_INS5_IJNSA_ILi8EEESF_EEENS5_IJSF_SB_EEEEEEENSM_INS5_IJNS5_IJNS5_IJSP_SB_EEESS_EEESB_NS5_IJSB_SC_EEEEEENS5_IJNS5_IJNS5_IJSS_SY_EEESX_EEESW_NS5_IJSO_SY_EEEEEEEEEEEvNS4_8identityENS5_IJNS4_13SM90_TMA_LOADES25_EEES23_vS24_EENS_8epilogue10collective18CollectiveEpilogueINS28_23Sm100TmaWarpSpecializedILi3ELi2ELi32ELb1ELb0EEEJSH_NS5_IJNSM_ISF_SB_EENSM_ISN_SB_EEEEENS_10bfloat16_tESL_S2G_SL_NS28_6fusion15FusionCallbacksIS2C_NS2H_17LinearCombinationIS2G_fS2G_fLNS_15FloatRoundStyleE2EEESH_S2F_JEEENS4_5SM1004TMEM4LOAD26SM100_TMEM_LOAD_32dp32b32xES25_NS1K_IS1M_NS1N_ILi16EEENSM_INS5_IJS1P_SN_EEENS5_IJSN_SB_EEEEEEENS4_39AutoVectorizingCopyWithAssumedAlignmentILi128EEENS4_14SM90_TMA_STOREES2V_S2X_S2X_EEEvvEEEEvNT_6ParamsE) ;  /* 0xffffff6c02107950 */ /* 0x000fea0003c3ffff */
.L_x_191:
[----:B------:R-:W-:-:S00]  /*93c0*/  BRA `(.L_x_191) ;  /* 0xfffffffc00fc7947 */ /* 0x000fc0000383ffff */
[----:B------:R-:W-:-:S00]  /*93d0*/  NOP ;  /* 0x0000000000007918 */ /* 0x000fc00000000000 */
        /* <DEDUP_REMOVED lines=10> */
.L_x_192:


//--------------------- .nv.global.init           --------------------------
	.section	.nv.global.init,"aw",@progbits
.nv.global.init:
	.type		$str$29,@object
	.size		$str$29,($str$30 - $str$29)
$str$29:
        /*0000*/ 	.byte	0x28, 0x61, 0x64, 0x64, 0x72, 0x65, 0x73, 0x73, 0x20, 0x26, 0x20, 0x6d, 0x61, 0x73, 0x6b, 0x29
        /*0010*/ 	.byte	0x20, 0x3d, 0x3d, 0x20, 0x30, 0x00
	.type		$str$30,@object
	.size		$str$30,($str$26 - $str$30)
$str$30:
        /*0016*/ 	.byte	0x2f, 0x74, 0x6d, 0x70, 0x2f, 0x63, 0x75, 0x74, 0x6c, 0x61, 0x73, 0x73, 0x5f, 0x73, 0x77, 0x65
        /*0026*/ 	.byte	0x65, 0x70, 0x5f, 0x73, 0x72, 0x63, 0x2f, 0x69, 0x6e, 0x63, 0x6c, 0x75, 0x64, 0x65, 0x2f, 0x63
        /*0036*/ 	.byte	0x75, 0x74, 0x65, 0x2f, 0x70, 0x6f, 0x69, 0x6e, 0x74, 0x65, 0x72, 0x5f, 0x66, 0x6c, 0x61, 0x67
        /*0046*/ 	.byte	0x67, 0x65, 0x64, 0x2e, 0x68, 0x70, 0x70, 0x00
	.type		$str$26,@object
	.size		$str$26,($str$25 - $str$26)
$str$26:
        /*004e*/ 	.byte	0x2f, 0x74, 0x6d, 0x70, 0x2f, 0x63, 0x75, 0x74, 0x6c, 0x61, 0x73, 0x73, 0x5f, 0x73, 0x77, 0x65
        /*005e*/ 	.byte	0x65, 0x70, 0x5f, 0x73, 0x72, 0x63, 0x2f, 0x69, 0x6e, 0x63, 0x6c, 0x75, 0x64, 0x65, 0x2f, 0x63
        /*006e*/ 	.byte	0x75, 0x74, 0x65, 0x2f, 0x61, 0x74, 0x6f, 0x6d, 0x2f, 0x63, 0x6f, 0x70, 0x79, 0x5f, 0x74, 0x72
        /*007e*/ 	.byte	0x61, 0x69, 0x74, 0x73, 0x5f, 0x73, 0x6d, 0x31, 0x30, 0x30, 0x2e, 0x68, 0x70, 0x70, 0x00
	.type		$str$25,@object
	.size		$str$25,(__unnamed_1 - $str$25)
$str$25:
        /*008d*/ 	.byte	0x28, 0x28, 0x75, 0x69, 0x6e, 0x74, 0x33, 0x32, 0x5f, 0x74, 0x28, 0x74, 0x68, 0x72, 0x65, 0x61
        /*009d*/ 	.byte	0x64, 0x49, 0x64, 0x78, 0x2e, 0x78, 0x29, 0x20, 0x2f, 0x20, 0x33, 0x32, 0x29, 0x20, 0x25, 0x20
        /*00ad*/ 	.byte	0x34, 0x29, 0x20, 0x3d, 0x3d, 0x20, 0x28, 0x28, 0x28, 0x74, 0x6d, 0x65, 0x6d, 0x5f, 0x61, 0x64
        /*00bd*/ 	.byte	0x64, 0x72, 0x20, 0x3e, 0x3e, 0x20, 0x31, 0x36, 0x29, 0x20, 0x2f, 0x20, 0x33, 0x32, 0x29, 0x20
        /*00cd*/ 	.byte	0x25, 0x20, 0x34, 0x29, 0x00
	.type		__unnamed_1,@object
	.size		__unnamed_1,(__unnamed_2 - __unnamed_1)
__unnamed_1:
        /*00d2*/ 	.byte	0x61, 0x75, 0x74, 0x6f, 0x20, 0x63, 0x75, 0x74, 0x65, 0x3a, 0x3a, 0x61, 0x73, 0x5f, 0x70, 0x6f
        /* <DEDUP_REMOVED lines=24> */
        /*0262*/ 	.byte	0x34, 0x30, 0x39, 0x36, 0x3e, 0x3e, 0x3e, 0x3e, 0x5d, 0x00
	.type		__unnamed_2,@object
	.size		__unnamed_2,(.L_2 - __unnamed_2)
__unnamed_2:
        /* <DEDUP_REMOVED lines=42> */
        /*050c*/ 	.byte	0x3e, 0x3e, 0x5d, 0x00
.L_2:


//--------------------- .nv.shared._ZN7cutlass13device_kernelINS_4gemm6kernel13GemmUniversalIN4cute5tupleIJiiiiEEENS1_10collective13CollectiveMmaINS1_46MainloopSm100TmaUmmaWarpSpecializedBlockScaledILi14ELi2ELi2ENS5_IJNS4_1CILi1EEENSA_ILi2EEESB_EEEEENS5_IJNSA_ILi128EEENSA_ILi64EEESF_EEENS5_IJNS_12float_e2m1_tENS_13float_ue4m3_tEEEENS5_IJNS5_IJlSB_lEEENS4_6LayoutINS5_IJNS5_IJNS5_IJNSA_ILi32EEENSA_ILi4EEEEEEiEEENS5_IJNS5_IJNSA_ILi16EEESO_EEEiEEENS5_IJSB_iEEEEEENS5_IJST_NS5_IJNS5_IJNSA_ILi0EEESB_EEENSA_ILi512EEEEEENS5_IJSW_iEEEEEEEEEEESK_S13_NS4_8TiledMMAINS4_8MMA_AtomIJNS4_17SM100_MMA_MXF4_SSISI_SI_fSJ_Li128ELi64ELi16ELNS4_4UMMA5MajorE0ELS18_0ELNS17_7ScaleInE0ELS19_0EEEEEENSM_INS5_IJSB_SB_SB_EEENS5_IJSW_SW_SW_EEEEENS5_IJNS4_10UnderscoreES1F_S1F_EEEEENS5_IJNS4_23SM90_TMA_LOAD_MULTICASTES1I_EEENS5_IJNS4_14ComposedLayoutINS4_7SwizzleILi2ELi4ELi3EEENS4_18smem_ptr_flag_bitsILi4EEENSM_INS5_IJNSA_ILi8EEESF_EEENS5_IJSF_SB_EEEEEEENSM_INS5_IJNS5_IJNS5_IJSP_SB_EEESS_EEESB_NS5_IJSB_SC_EEEEEENS5_IJNS5_IJNS5_IJSS_SY_EEESX_EEESW_NS5_IJSO_SY_EEEEEEEEEEEvNS4_8identityENS5_IJNS4_13SM90_TMA_LOADES25_EEES23_vS24_EENS_8epilogue10collective18CollectiveEpilogueINS28_23Sm100TmaWarpSpecializedILi3ELi2ELi32ELb1ELb0EEEJSH_NS5_IJNSM_ISF_SB_EENSM_ISN_SB_EEEEENS_10bfloat16_tESL_S2G_SL_NS28_6fusion15FusionCallbacksIS2C_NS2H_17LinearCombinationIS2G_fS2G_fLNS_15FloatRoundStyleE2EEESH_S2F_JEEENS4_5SM1004TMEM4LOAD26SM100_TMEM_LOAD_32dp32b32xES25_NS1K_IS1M_NS1N_ILi16EEENSM_INS5_IJS1P_SN_EEENS5_IJSN_SB_EEEEEEENS4_39AutoVectorizingCopyWithAssumedAlignmentILi128EEENS4_14SM90_TMA_STOREES2V_S2X_S2X_EEEvvEEEEvNT_6ParamsE --------------------------
	.section	.nv.shared._ZN7cutlass13device_kernelINS_4gemm6kernel13GemmUniversalIN4cute5tupleIJiiiiEEENS1_10collective13CollectiveMmaINS1_46MainloopSm100TmaUmmaWarpSpecializedBlockScaledILi14ELi2ELi2ENS5_IJNS4_1CILi1EEENSA_ILi2EEESB_EEEEENS5_IJNSA_ILi128EEENSA_ILi64EEESF_EEENS5_IJNS_12float_e2m1_tENS_13float_ue4m3_tEEEENS5_IJNS5_IJlSB_lEEENS4_6LayoutINS5_IJNS5_IJNS5_IJNSA_ILi32EEENSA_ILi4EEEEEEiEEENS5_IJNS5_IJNSA_ILi16EEESO_EEEiEEENS5_IJSB_iEEEEEENS5_IJST_NS5_IJNS5_IJNSA_ILi0EEESB_EEENSA_ILi512EEEEEENS5_IJSW_iEEEEEEEEEEESK_S13_NS4_8TiledMMAINS4_8MMA_AtomIJNS4_17SM100_MMA_MXF4_SSISI_SI_fSJ_Li128ELi64ELi16ELNS4_4UMMA5MajorE0ELS18_0ELNS17_7ScaleInE0ELS19_0EEEEEENSM_INS5_IJSB_SB_SB_EEENS5_IJSW_SW_SW_EEEEENS5_IJNS4_10UnderscoreES1F_S1F_EEEEENS5_IJNS4_23SM90_TMA_LOAD_MULTICASTES1I_EEENS5_IJNS4_14ComposedLayoutINS4_7SwizzleILi2ELi4ELi3EEENS4_18smem_ptr_flag_bitsILi4EEENSM_INS5_IJNSA_ILi8EEESF_EEENS5_IJSF_SB_EEEEEEENSM_INS5_IJNS5_IJNS5_IJSP_SB_EEESS_EEESB_NS5_IJSB_SC_EEEEEENS5_IJNS5_IJNS5_IJSS_SY_EEESX_EEESW_NS5_IJSO_SY_EEEEEEEEEEEvNS4_8identityENS5_IJNS4_13SM90_TMA_LOADES25_EEES23_vS24_EENS_8epilogue10collective18CollectiveEpilogueINS28_23Sm100TmaWarpSpecializedILi3ELi2ELi32ELb1ELb0EEEJSH_NS5_IJNSM_ISF_SB_EENSM_ISN_SB_EEEEENS_10bfloat16_tESL_S2G_SL_NS28_6fusion15FusionCallbacksIS2C_NS2H_17LinearCombinationIS2G_fS2G_fLNS_15FloatRoundStyleE2EEESH_S2F_JEEENS4_5SM1004TMEM4LOAD26SM100_TMEM_LOAD_32dp32b32xES25_NS1K_IS1M_NS1N_ILi16EEENSM_INS5_IJS1P_SN_EEENS5_IJSN_SB_EEEEEEENS4_39AutoVectorizingCopyWithAssumedAlignmentILi128EEENS4_14SM90_TMA_STOREES2V_S2X_S2X_EEEvvEEEEvNT_6ParamsE,"aw",@nobits
	.sectionflags	@""
	.align	16
	.zero		1024


//--------------------- .nv.shared.reserved.0     --------------------------
	.section	.nv.shared.reserved.0,"aw",@nobits
	.weak		__nv_reservedSMEM_offset_0_alias
	.size		__nv_reservedSMEM_offset_0_alias, 0, 64
	.other		__nv_reservedSMEM_offset_0_alias,@"STO_CUDA_RESERVED_SHARED STV_DEFAULT"
__nv_reservedSMEM_offset_0_alias:
	.zero		0
.nv.shared.reserved.0:
	.zero		64
	.weak		__nv_reservedSMEM_tcgen05_partition
	.type		__nv_reservedSMEM_tcgen05_partition,@object
	.size		__nv_reservedSMEM_tcgen05_partition,(.L_0 - __nv_reservedSMEM_tcgen05_partition)
__nv_reservedSMEM_tcgen05_partition:
	.zero		32
.L_0:


//--------------------- .nv.global                --------------------------
	.section	.nv.global,"aw",@nobits
.nv.global:
	.type		_ZN40_INTERNAL_1ebcfd17_4_k_cu_11555461_365354cute1_E,@object
	.size		_ZN40_INTERNAL_1ebcfd17_4_k_cu_11555461_365354cute1_E,(_ZN40_INTERNAL_1ebcfd17_4_k_cu_11555461_365354cuda3std3__45__cpo6cbeginE - _ZN40_INTERNAL_1ebcfd17_4_k_cu_11555461_365354cute1_E)
_ZN40_INTERNAL_1ebcfd17_4_k_cu_11555461_365354cute1_E:
	.zero		1
	.type		_ZN40_INTERNAL_1ebcfd17_4_k_cu_11555461_365354cuda3std3__45__cpo6cbeginE,@object
	.size		_ZN40_INTERNAL_1ebcfd17_4_k_cu_11555461_365354cuda3std3__45__cpo6cbeginE,(_ZN40_INTERNAL_1ebcfd17_4_k_cu_11555461_365354cuda3std3__48in_placeE - _ZN40_INTERNAL_1ebcfd17_4_k_cu_11555461_365354cuda3std3__45__cpo6cbeginE)
_ZN40_INTERNAL_1ebcfd17_4_k_cu_11555461_365354cuda3std3__45__cpo6cbeginE:
	.zero		1
	.type		_ZN40_INTERNAL_1ebcfd17_4_k_cu_11555461_365354cuda3std3__48in_placeE,@object
	.size		_ZN40_INTERNAL_1ebcfd17_4_k_cu_11555461_365354cuda3std3__48in_placeE,(_ZN40_INTERNAL_1ebcfd17_4_k_cu_11555461_365354cuda3std6ranges3__45__cpo9iter_moveE - _ZN40_INTERNAL_1ebcfd17_4_k_cu_11555461_365354cuda3std3__48in_placeE)
_ZN40_INTERNAL_1ebcfd17_4_k_cu_11555461_365354cuda3std3__48in_placeE:
	.zero		1
	.type		_ZN40_INTERNAL_1ebcfd17_4_k_cu_11555461_365354cuda3std6ranges3__45__cpo9iter_moveE,@object
	.size		_ZN40_INTERNAL_1ebcfd17_4_k_cu_11555461_365354cuda3std6ranges3__45__cpo9iter_moveE,(_ZN40_INTERNAL_1ebcfd17_4_k_cu_11555461_365354cuda3std3__45__cpo5beginE - _ZN40_INTERNAL_1ebcfd17_4_k_cu_11555461_365354cuda3std6ranges3__45__cpo9iter_moveE)
_ZN40_INTERNAL_1ebcfd17_4_k_cu_11555461_365354cuda3std6ranges3__45__cpo9iter_moveE:
	.zero		1
	.type		_ZN40_INTERNAL_1ebcfd17_4_k_cu_11555461_365354cuda3std3__45__cpo5beginE,@object
	.size		_ZN40_INTERNAL_1ebcfd17_4_k_cu_11555461_365354cuda3std3__45__cpo5beginE,(_ZN40_INTERNAL_1ebcfd17_4_k_cu_11555461_365354cuda3std3__442_GLOBAL__N__1ebcfd17_4_k_cu_11555461_365356ignoreE - _ZN40_INTERNAL_1ebcfd17_4_k_cu_11555461_365354cuda3std3__45__cpo5beginE)
_ZN40_INTERNAL_1ebcfd17_4_k_cu_11555461_365354cuda3std3__45__cpo5beginE:
	.zero		1
	.type		_ZN40_INTERNAL_1ebcfd17_4_k_cu_11555461_365354cuda3std3__442_GLOBAL__N__1ebcfd17_4_k_cu_11555461_365356ignoreE,@object
	.size		_ZN40_INTERNAL_1ebcfd17_4_k_cu_11555461_365354cuda3std3__442_GLOBAL__N__1ebcfd17_4_k_cu_11555461_365356ignoreE,(_ZN40_INTERNAL_1ebcfd17_4_k_cu_11555461_365354cute7productE - _ZN40_INTERNAL_1ebcfd17_4_k_cu_11555461_365354cuda3std3__442_GLOBAL__N__1ebcfd17_4_k_cu_11555461_365356ignoreE)
_ZN40_INTERNAL_1ebcfd17_4_k_cu_11555461_365354cuda3std3__442_GLOBAL__N__1ebcfd17_4_k_cu_11555461_365356ignoreE:
	.zero		1
	.type		_ZN40_INTERNAL_1ebcfd17_4_k_cu_11555461_365354cute7productE,@object
	.size		_ZN40_INTERNAL_1ebcfd17_4_k_cu_11555461_365354cute7productE,(_ZN40_INTERNAL_1ebcfd17_4_k_cu_11555461_365354cuda3std3__45__cpo3endE - _ZN40_INTERNAL_1ebcfd17_4_k_cu_11555461_365354cute7productE)
_ZN40_INTERNAL_1ebcfd17_4_k_cu_11555461_365354cute7productE:
	.zero		1
	.type		_ZN40_INTERNAL_1ebcfd17_4_k_cu_11555461_365354cuda3std3__45__cpo3endE,@object
	.size		_ZN40_INTERNAL_1ebcfd17_4_k_cu_11555461_365354cuda3std3__45__cpo3endE,(_ZN40_INTERNAL_1ebcfd17_4_k_cu_11555461_365354cuda3std3__419piecewise_constructE - _ZN40_INTERNAL_1ebcfd17_4_k_cu_11555461_365354cuda3std3__45__cpo3endE)
_ZN40_INTERNAL_1ebcfd17_4_k_cu_11555461_365354cuda3std3__45__cpo3endE:
	.zero		1
	.type		_ZN40_INTERNAL_1ebcfd17_4_k_cu_11555461_365354cuda3std3__419piecewise_constructE,@object
	.size		_ZN40_INTERNAL_1ebcfd17_4_k_cu_11555461_365354cuda3std3__419piecewise_constructE,(_ZN40_INTERNAL_1ebcfd17_4_k_cu_11555461_365354cuda3std3__45__cpo4cendE - _ZN40_INTERNAL_1ebcfd17_4_k_cu_11555461_365354cuda3std3__419piecewise_constructE)
_ZN40_INTERNAL_1ebcfd17_4_k_cu_11555461_365354cuda3std3__419piecewise_constructE:
	.zero		1
	.type		_ZN40_INTERNAL_1ebcfd17_4_k_cu_11555461_365354cuda3std3__45__cpo4cendE,@object
	.size		_ZN40_INTERNAL_1ebcfd17_4_k_cu_11555461_365354cuda3std3__45__cpo4cendE,(_ZN40_INTERNAL_1ebcfd17_4_k_cu_11555461_365354cuda3std6ranges3__45__cpo4swapE - _ZN40_INTERNAL_1ebcfd17_4_k_cu_11555461_365354cuda3std3__45__cpo4cendE)
_ZN40_INTERNAL_1ebcfd17_4_k_cu_11555461_365354cuda3std3__45__cpo4cendE:
	.zero		1
	.type		_ZN40_INTERNAL_1ebcfd17_4_k_cu_11555461_365354cuda3std6ranges3__45__cpo4swapE,@object
	.size		_ZN40_INTERNAL_1ebcfd17_4_k_cu_11555461_365354cuda3std6ranges3__45__cpo4swapE,(.L_10 - _ZN40_INTERNAL_1ebcfd17_4_k_cu_11555461_365354cuda3std6ranges3__45__cpo4swapE)
_ZN40_INTERNAL_1ebcfd17_4_k_cu_11555461_365354cuda3std6ranges3__45__cpo4swapE:
	.zero		1
.L_10:


//--------------------- .nv.constant0._ZN7cutlass13device_kernelINS_4gemm6kernel13GemmUniversalIN4cute5tupleIJiiiiEEENS1_10collective13CollectiveMmaINS1_46MainloopSm100TmaUmmaWarpSpecializedBlockScaledILi14ELi2ELi2ENS5_IJNS4_1CILi1EEENSA_ILi2EEESB_EEEEENS5_IJNSA_ILi128EEENSA_ILi64EEESF_EEENS5_IJNS_12float_e2m1_tENS_13float_ue4m3_tEEEENS5_IJNS5_IJlSB_lEEENS4_6LayoutINS5_IJNS5_IJNS5_IJNSA_ILi32EEENSA_ILi4EEEEEEiEEENS5_IJNS5_IJNSA_ILi16EEESO_EEEiEEENS5_IJSB_iEEEEEENS5_IJST_NS5_IJNS5_IJNSA_ILi0EEESB_EEENSA_ILi512EEEEEENS5_IJSW_iEEEEEEEEEEESK_S13_NS4_8TiledMMAINS4_8MMA_AtomIJNS4_17SM100_MMA_MXF4_SSISI_SI_fSJ_Li128ELi64ELi16ELNS4_4UMMA5MajorE0ELS18_0ELNS17_7ScaleInE0ELS19_0EEEEEENSM_INS5_IJSB_SB_SB_EEENS5_IJSW_SW_SW_EEEEENS5_IJNS4_10UnderscoreES1F_S1F_EEEEENS5_IJNS4_23SM90_TMA_LOAD_MULTICASTES1I_EEENS5_IJNS4_14ComposedLayoutINS4_7SwizzleILi2ELi4ELi3EEENS4_18smem_ptr_flag_bitsILi4EEENSM_INS5_IJNSA_ILi8EEESF_EEENS5_IJSF_SB_EEEEEEENSM_INS5_IJNS5_IJNS5_IJSP_SB_EEESS_EEESB_NS5_IJSB_SC_EEEEEENS5_IJNS5_IJNS5_IJSS_SY_EEESX_EEESW_NS5_IJSO_SY_EEEEEEEEEEEvNS4_8identityENS5_IJNS4_13SM90_TMA_LOADES25_EEES23_vS24_EENS_8epilogue10collective18CollectiveEpilogueINS28_23Sm100TmaWarpSpecializedILi3ELi2ELi32ELb1ELb0EEEJSH_NS5_IJNSM_ISF_SB_EENSM_ISN_SB_EEEEENS_10bfloat16_tESL_S2G_SL_NS28_6fusion15FusionCallbacksIS2C_NS2H_17LinearCombinationIS2G_fS2G_fLNS_15FloatRoundStyleE2EEESH_S2F_JEEENS4_5SM1004TMEM4LOAD26SM100_TMEM_LOAD_32dp32b32xES25_NS1K_IS1M_NS1N_ILi16EEENSM_INS5_IJS1P_SN_EEENS5_IJSN_SB_EEEEEEENS4_39AutoVectorizingCopyWithAssumedAlignmentILi128EEENS4_14SM90_TMA_STOREES2V_S2X_S2X_EEEvvEEEEvNT_6ParamsE --------------------------
	.section	.nv.constant0._ZN7cutlass13device_kernelINS_4gemm6kernel13GemmUniversalIN4cute5tupleIJiiiiEEENS1_10collective13CollectiveMmaINS1_46MainloopSm100TmaUmmaWarpSpecializedBlockScaledILi14ELi2ELi2ENS5_IJNS4_1CILi1EEENSA_ILi2EEESB_EEEEENS5_IJNSA_ILi128EEENSA_ILi64EEESF_EEENS5_IJNS_12float_e2m1_tENS_13float_ue4m3_tEEEENS5_IJNS5_IJlSB_lEEENS4_6LayoutINS5_IJNS5_IJNS5_IJNSA_ILi32EEENSA_ILi4EEEEEEiEEENS5_IJNS5_IJNSA_ILi16EEESO_EEEiEEENS5_IJSB_iEEEEEENS5_IJST_NS5_IJNS5_IJNSA_ILi0EEESB_EEENSA_ILi512EEEEEENS5_IJSW_iEEEEEEEEEEESK_S13_NS4_8TiledMMAINS4_8MMA_AtomIJNS4_17SM100_MMA_MXF4_SSISI_SI_fSJ_Li128ELi64ELi16ELNS4_4UMMA5MajorE0ELS18_0ELNS17_7ScaleInE0ELS19_0EEEEEENSM_INS5_IJSB_SB_SB_EEENS5_IJSW_SW_SW_EEEEENS5_IJNS4_10UnderscoreES1F_S1F_EEEEENS5_IJNS4_23SM90_TMA_LOAD_MULTICASTES1I_EEENS5_IJNS4_14ComposedLayoutINS4_7SwizzleILi2ELi4ELi3EEENS4_18smem_ptr_flag_bitsILi4EEENSM_INS5_IJNSA_ILi8EEESF_EEENS5_IJSF_SB_EEEEEEENSM_INS5_IJNS5_IJNS5_IJSP_SB_EEESS_EEESB_NS5_IJSB_SC_EEEEEENS5_IJNS5_IJNS5_IJSS_SY_EEESX_EEESW_NS5_IJSO_SY_EEEEEEEEEEEvNS4_8identityENS5_IJNS4_13SM90_TMA_LOADES25_EEES23_vS24_EENS_8epilogue10collective18CollectiveEpilogueINS28_23Sm100TmaWarpSpecializedILi3ELi2ELi32ELb1ELb0EEEJSH_NS5_IJNSM_ISF_SB_EENSM_ISN_SB_EEEEENS_10bfloat16_tESL_S2G_SL_NS28_6fusion15FusionCallbacksIS2C_NS2H_17LinearCombinationIS2G_fS2G_fLNS_15FloatRoundStyleE2EEESH_S2F_JEEENS4_5SM1004TMEM4LOAD26SM100_TMEM_LOAD_32dp32b32xES25_NS1K_IS1M_NS1N_ILi16EEENSM_INS5_IJS1P_SN_EEENS5_IJSN_SB_EEEEEEENS4_39AutoVectorizingCopyWithAssumedAlignmentILi128EEENS4_14SM90_TMA_STOREES2V_S2X_S2X_EEEvvEEEEvNT_6ParamsE,"a",@progbits
	.sectionflags	@""
	.align	4
.nv.constant0._ZN7cutlass13device_kernelINS_4gemm6kernel13GemmUniversalIN4cute5tupleIJiiiiEEENS1_10collective13CollectiveMmaINS1_46MainloopSm100TmaUmmaWarpSpecializedBlockScaledILi14ELi2ELi2ENS5_IJNS4_1CILi1EEENSA_ILi2EEESB_EEEEENS5_IJNSA_ILi128EEENSA_ILi64EEESF_EEENS5_IJNS_12float_e2m1_tENS_13float_ue4m3_tEEEENS5_IJNS5_IJlSB_lEEENS4_6LayoutINS5_IJNS5_IJNS5_IJNSA_ILi32EEENSA_ILi4EEEEEEiEEENS5_IJNS5_IJNSA_ILi16EEESO_EEEiEEENS5_IJSB_iEEEEEENS5_IJST_NS5_IJNS5_IJNSA_ILi0EEESB_EEENSA_ILi512EEEEEENS5_IJSW_iEEEEEEEEEEESK_S13_NS4_8TiledMMAINS4_8MMA_AtomIJNS4_17SM100_MMA_MXF4_SSISI_SI_fSJ_Li128ELi64ELi16ELNS4_4UMMA5MajorE0ELS18_0ELNS17_7ScaleInE0ELS19_0EEEEEENSM_INS5_IJSB_SB_SB_EEENS5_IJSW_SW_SW_EEEEENS5_IJNS4_10UnderscoreES1F_S1F_EEEEENS5_IJNS4_23SM90_TMA_LOAD_MULTICASTES1I_EEENS5_IJNS4_14ComposedLayoutINS4_7SwizzleILi2ELi4ELi3EEENS4_18smem_ptr_flag_bitsILi4EEENSM_INS5_IJNSA_ILi8EEESF_EEENS5_IJSF_SB_EEEEEEENSM_INS5_IJNS5_IJNS5_IJSP_SB_EEESS_EEESB_NS5_IJSB_SC_EEEEEENS5_IJNS5_IJNS5_IJSS_SY_EEESX_EEESW_NS5_IJSO_SY_EEEEEEEEEEEvNS4_8identityENS5_IJNS4_13SM90_TMA_LOADES25_EEES23_vS24_EENS_8epilogue10collective18CollectiveEpilogueINS28_23Sm100TmaWarpSpecializedILi3ELi2ELi32ELb1ELb0EEEJSH_NS5_IJNSM_ISF_SB_EENSM_ISN_SB_EEEEENS_10bfloat16_tESL_S2G_SL_NS28_6fusion15FusionCallbacksIS2C_NS2H_17LinearCombinationIS2G_fS2G_fLNS_15FloatRoundStyleE2EEESH_S2F_JEEENS4_5SM1004TMEM4LOAD26SM100_TMEM_LOAD_32dp32b32xES25_NS1K_IS1M_NS1N_ILi16EEENSM_INS5_IJS1P_SN_EEENS5_IJSN_SB_EEEEEEENS4_39AutoVectorizingCopyWithAssumedAlignmentILi128EEENS4_14SM90_TMA_STOREES2V_S2X_S2X_EEEvvEEEEvNT_6ParamsE:
	.zero		3968


//--------------------- SYMBOLS --------------------------

	.type		.nv.reservedSmem.offset0,@object
	.size		.nv.reservedSmem.offset0,0x4
	.type		.nv.reservedSmem.cap,@object
	.size		.nv.reservedSmem.cap,0x4
	.type		__assertfail,@function
